//
// Generated by NVIDIA NVVM Compiler
//
// Compiler Build ID: CL-36424714
// Cuda compilation tools, release 13.0, V13.0.88
// Based on NVVM 20.0.0
//

.version 9.0
.target sm_100
.address_size 64

	// .globl	_Z9call_initIxEv18PreflowPushRelabelIT_Ei
.extern .func  (.param .b32 func_retval0) vprintf
(
	.param .b64 vprintf_param_0,
	.param .b64 vprintf_param_1
)
;
.global .align 1 .b8 $str[16] = {100, 111, 110, 101, 32, 37, 100, 32, 37, 108, 100, 32, 37, 100, 10};

.visible .entry _Z9call_initIxEv18PreflowPushRelabelIT_Ei(
	.param .align 8 .b8 _Z9call_initIxEv18PreflowPushRelabelIT_Ei_param_0[48],
	.param .u32 _Z9call_initIxEv18PreflowPushRelabelIT_Ei_param_1
)
{
	.reg .pred 	%p<4>;
	.reg .b32 	%r<17>;
	.reg .b64 	%rd<32>;

	ld.param.u64 	%rd2, [_Z9call_initIxEv18PreflowPushRelabelIT_Ei_param_0+24];
	ld.param.u32 	%r8, [_Z9call_initIxEv18PreflowPushRelabelIT_Ei_param_0];
	ld.param.u64 	%rd8, [_Z9call_initIxEv18PreflowPushRelabelIT_Ei_param_0+40];
	ld.param.u64 	%rd9, [_Z9call_initIxEv18PreflowPushRelabelIT_Ei_param_0+32];
	ld.param.u64 	%rd10, [_Z9call_initIxEv18PreflowPushRelabelIT_Ei_param_0+16];
	ld.param.u32 	%r7, [_Z9call_initIxEv18PreflowPushRelabelIT_Ei_param_1];
	cvta.to.global.u64 	%rd1, %rd10;
	cvta.to.global.u64 	%rd11, %rd9;
	cvta.to.global.u64 	%rd12, %rd8;
	mul.wide.s32 	%rd13, %r7, 4;
	add.s64 	%rd14, %rd12, %rd13;
	st.global.u32 	[%rd14], %r8;
	add.s64 	%rd3, %rd11, %rd13;
	ld.global.u32 	%r16, [%rd3];
	setp.lt.s32 	%p1, %r16, 1;
	@%p1 bra 	$L__BB0_5;
	cvta.to.global.u64 	%rd4, %rd2;
	mul.wide.s32 	%rd15, %r7, 8;
	add.s64 	%rd5, %rd1, %rd15;
	mov.b32 	%r15, 0;
$L__BB0_2:
	ld.global.u64 	%rd16, [%rd5];
	mul.wide.u32 	%rd17, %r15, 32;
	add.s64 	%rd6, %rd16, %rd17;
	ld.u64 	%rd7, [%rd6+16];
	setp.eq.s64 	%p2, %rd7, 0;
	@%p2 bra 	$L__BB0_4;
	atom.add.u64 	%rd18, [%rd6+24], %rd7;
	ld.v2.u32 	{%r10, %r11}, [%rd6];
	mul.wide.s32 	%rd19, %r11, 8;
	add.s64 	%rd20, %rd1, %rd19;
	ld.global.u64 	%rd21, [%rd20];
	ld.u32 	%r12, [%rd6+8];
	mul.wide.s32 	%rd22, %r12, 32;
	add.s64 	%rd23, %rd21, %rd22;
	neg.s64 	%rd24, %rd7;
	atom.add.u64 	%rd25, [%rd23+24], %rd24;
	mul.wide.s32 	%rd26, %r10, 8;
	add.s64 	%rd27, %rd4, %rd26;
	atom.global.add.u64 	%rd28, [%rd27], %rd24;
	ld.u32 	%r13, [%rd6+4];
	mul.wide.s32 	%rd29, %r13, 8;
	add.s64 	%rd30, %rd4, %rd29;
	atom.global.add.u64 	%rd31, [%rd30], %rd7;
	ld.global.u32 	%r16, [%rd3];
$L__BB0_4:
	add.s32 	%r15, %r15, 1;
	setp.lt.s32 	%p3, %r15, %r16;
	@%p3 bra 	$L__BB0_2;
$L__BB0_5:
	ret;

}
	// .globl	_Z10call_solveIxEv18PreflowPushRelabelIT_EiiPS1_Pi
.visible .entry _Z10call_solveIxEv18PreflowPushRelabelIT_EiiPS1_Pi(
	.param .align 8 .b8 _Z10call_solveIxEv18PreflowPushRelabelIT_EiiPS1_Pi_param_0[48],
	.param .u32 _Z10call_solveIxEv18PreflowPushRelabelIT_EiiPS1_Pi_param_1,
	.param .u32 _Z10call_solveIxEv18PreflowPushRelabelIT_EiiPS1_Pi_param_2,
	.param .u64 .ptr .align 1 _Z10call_solveIxEv18PreflowPushRelabelIT_EiiPS1_Pi_param_3,
	.param .u64 .ptr .align 1 _Z10call_solveIxEv18PreflowPushRelabelIT_EiiPS1_Pi_param_4
)
{
	.local .align 8 .b8 	__local_depot1[24];
	.reg .b64 	%SP;
	.reg .b64 	%SPL;
	.reg .pred 	%p<49>;
	.reg .b16 	%rs<22>;
	.reg .b32 	%r<198>;
	.reg .b64 	%rd<142>;

	mov.u64 	%SPL, __local_depot1;
	cvta.local.u64 	%SP, %SPL;
	ld.param.u64 	%rd27, [_Z10call_solveIxEv18PreflowPushRelabelIT_EiiPS1_Pi_param_0+32];
	ld.param.u32 	%r71, [_Z10call_solveIxEv18PreflowPushRelabelIT_EiiPS1_Pi_param_0];
	ld.param.u64 	%rd28, [_Z10call_solveIxEv18PreflowPushRelabelIT_EiiPS1_Pi_param_0+40];
	ld.param.u64 	%rd26, [_Z10call_solveIxEv18PreflowPushRelabelIT_EiiPS1_Pi_param_0+24];
	ld.param.u64 	%rd25, [_Z10call_solveIxEv18PreflowPushRelabelIT_EiiPS1_Pi_param_0+16];
	ld.param.u32 	%r72, [_Z10call_solveIxEv18PreflowPushRelabelIT_EiiPS1_Pi_param_2];
	ld.param.u64 	%rd30, [_Z10call_solveIxEv18PreflowPushRelabelIT_EiiPS1_Pi_param_4];
	cvta.to.global.u64 	%rd1, %rd30;
	cvta.to.global.u64 	%rd2, %rd25;
	cvta.to.global.u64 	%rd3, %rd26;
	cvta.to.global.u64 	%rd4, %rd28;
	// begin inline asm
	mov.u32 %r73, %envreg2;
	// end inline asm
	cvt.u64.u32 	%rd31, %r73;
	// begin inline asm
	mov.u32 %r74, %envreg1;
	// end inline asm
	cvt.u64.u32 	%rd32, %r74;
	shl.b64 	%rd33, %rd32, 32;
	or.b64  	%rd5, %rd33, %rd31;
	mov.u32 	%r76, %nctaid.x;
	mov.u32 	%r77, %ntid.x;
	mul.lo.s32 	%r78, %r76, %r77;
	add.s32 	%r79, %r78, %r71;
	add.s32 	%r80, %r79, -1;
	div.u32 	%r81, %r80, %r78;
	mov.u32 	%r82, %ctaid.x;
	mov.u32 	%r83, %ctaid.y;
	mov.u32 	%r84, %ctaid.z;
	mov.u32 	%r85, %nctaid.y;
	mad.lo.s32 	%r86, %r84, %r85, %r83;
	mad.lo.s32 	%r87, %r86, %r76, %r82;
	mov.u32 	%r88, %ntid.y;
	mov.u32 	%r89, %ntid.z;
	mov.u32 	%r90, %tid.x;
	mov.u32 	%r91, %tid.y;
	mov.u32 	%r92, %tid.z;
	mad.lo.s32 	%r93, %r87, %r89, %r92;
	mad.lo.s32 	%r94, %r93, %r88, %r91;
	mad.lo.s32 	%r1, %r94, %r77, %r90;
	mul.lo.s32 	%r2, %r81, %r1;
	add.s32 	%r95, %r2, %r81;
	setp.lt.s32 	%p2, %r2, %r71;
	setp.gt.s32 	%p3, %r81, 0;
	and.pred  	%p1, %p2, %p3;
	min.s32 	%r3, %r71, %r95;
	mul.wide.s32 	%rd34, %r72, 8;
	add.s64 	%rd6, %rd3, %rd34;
	add.s64 	%rd7, %rd5, 4;
	add.s32 	%r96, %r90, %r91;
	or.b32  	%r4, %r96, %r92;
	mul.lo.s32 	%r97, %r76, %r85;
	mov.u32 	%r98, %nctaid.z;
	mul.lo.s32 	%r99, %r97, %r98;
	add.s32 	%r100, %r82, %r83;
	neg.s32 	%r101, %r84;
	setp.eq.s32 	%p4, %r100, %r101;
	sub.s32 	%r102, -2147483647, %r99;
	selp.b32 	%r5, %r102, 1, %p4;
	mov.b32 	%r165, 0;
	not.pred 	%p5, %p1;
$L__BB1_1:
	@%p5 bra 	$L__BB1_62;
	mov.b16 	%rs20, 0;
	mov.u32 	%r166, %r2;
$L__BB1_3:
	setp.eq.s32 	%p6, %r166, %r72;
	@%p6 bra 	$L__BB1_59;
	mul.wide.s32 	%rd35, %r166, 8;
	add.s64 	%rd36, %rd3, %rd35;
	ld.global.u64 	%rd37, [%rd36];
	setp.lt.s64 	%p7, %rd37, 1;
	@%p7 bra 	$L__BB1_59;
	cvta.to.global.u64 	%rd38, %rd27;
	mul.wide.s32 	%rd39, %r166, 4;
	add.s64 	%rd8, %rd38, %rd39;
	ld.global.u32 	%r197, [%rd8];
	setp.lt.s32 	%p8, %r197, 1;
	add.s64 	%rd9, %rd2, %rd35;
	@%p8 bra 	$L__BB1_52;
	ld.global.u64 	%rd10, [%rd9];
	add.s64 	%rd11, %rd4, %rd39;
	add.s64 	%rd141, %rd10, 24;
	mov.b16 	%rs17, 0;
	mov.b32 	%r167, 0;
$L__BB1_7:
	ld.u64 	%rd42, [%rd141];
	ld.u64 	%rd43, [%rd141+-8];
	setp.ge.s64 	%p9, %rd42, %rd43;
	@%p9 bra 	$L__BB1_9;
	ld.global.u32 	%r104, [%rd11];
	ld.u32 	%r105, [%rd141+-20];
	mul.wide.s32 	%rd44, %r105, 4;
	add.s64 	%rd45, %rd4, %rd44;
	ld.global.u32 	%r106, [%rd45];
	setp.gt.s32 	%p10, %r104, %r106;
	mov.b16 	%rs17, 1;
	@%p10 bra 	$L__BB1_52;
$L__BB1_9:
	add.s32 	%r167, %r167, 1;
	add.s64 	%rd141, %rd141, 32;
	setp.lt.s32 	%p11, %r167, %r197;
	@%p11 bra 	$L__BB1_7;
	and.b16  	%rs11, %rs17, 255;
	setp.eq.s16 	%p12, %rs11, 0;
	@%p12 bra 	$L__BB1_52;
	max.s32 	%r11, %r197, 1;
	and.b32  	%r12, %r11, 7;
	setp.lt.s32 	%p13, %r197, 8;
	mov.b32 	%r170, 2147483647;
	mov.b32 	%r186, 0;
	@%p13 bra 	$L__BB1_30;
	and.b32  	%r186, %r11, 2147483640;
	mov.b32 	%r170, 2147483647;
	mov.b32 	%r168, 0;
$L__BB1_13:
	.pragma "nounroll";
	mul.wide.u32 	%rd46, %r168, 32;
	add.s64 	%rd15, %rd10, %rd46;
	ld.u64 	%rd47, [%rd15+24];
	ld.u64 	%rd48, [%rd15+16];
	setp.ge.s64 	%p14, %rd47, %rd48;
	@%p14 bra 	$L__BB1_15;
	ld.u32 	%r112, [%rd15+4];
	mul.wide.s32 	%rd49, %r112, 4;
	add.s64 	%rd50, %rd4, %rd49;
	ld.global.u32 	%r113, [%rd50];
	min.s32 	%r170, %r170, %r113;
$L__BB1_15:
	ld.u64 	%rd51, [%rd15+56];
	ld.u64 	%rd52, [%rd15+48];
	setp.ge.s64 	%p15, %rd51, %rd52;
	@%p15 bra 	$L__BB1_17;
	ld.u32 	%r114, [%rd15+36];
	mul.wide.s32 	%rd53, %r114, 4;
	add.s64 	%rd54, %rd4, %rd53;
	ld.global.u32 	%r115, [%rd54];
	min.s32 	%r170, %r170, %r115;
$L__BB1_17:
	ld.u64 	%rd55, [%rd15+88];
	ld.u64 	%rd56, [%rd15+80];
	setp.ge.s64 	%p16, %rd55, %rd56;
	@%p16 bra 	$L__BB1_19;
	ld.u32 	%r116, [%rd15+68];
	mul.wide.s32 	%rd57, %r116, 4;
	add.s64 	%rd58, %rd4, %rd57;
	ld.global.u32 	%r117, [%rd58];
	min.s32 	%r170, %r170, %r117;
$L__BB1_19:
	ld.u64 	%rd59, [%rd15+120];
	ld.u64 	%rd60, [%rd15+112];
	setp.ge.s64 	%p17, %rd59, %rd60;
	@%p17 bra 	$L__BB1_21;
	ld.u32 	%r118, [%rd15+100];
	mul.wide.s32 	%rd61, %r118, 4;
	add.s64 	%rd62, %rd4, %rd61;
	ld.global.u32 	%r119, [%rd62];
	min.s32 	%r170, %r170, %r119;
$L__BB1_21:
	ld.u64 	%rd63, [%rd15+152];
	ld.u64 	%rd64, [%rd15+144];
	setp.ge.s64 	%p18, %rd63, %rd64;
	@%p18 bra 	$L__BB1_23;
	ld.u32 	%r120, [%rd15+132];
	mul.wide.s32 	%rd65, %r120, 4;
	add.s64 	%rd66, %rd4, %rd65;
	ld.global.u32 	%r121, [%rd66];
	min.s32 	%r170, %r170, %r121;
$L__BB1_23:
	ld.u64 	%rd67, [%rd15+184];
	ld.u64 	%rd68, [%rd15+176];
	setp.ge.s64 	%p19, %rd67, %rd68;
	@%p19 bra 	$L__BB1_25;
	ld.u32 	%r122, [%rd15+164];
	mul.wide.s32 	%rd69, %r122, 4;
	add.s64 	%rd70, %rd4, %rd69;
	ld.global.u32 	%r123, [%rd70];
	min.s32 	%r170, %r170, %r123;
$L__BB1_25:
	ld.u64 	%rd71, [%rd15+216];
	ld.u64 	%rd72, [%rd15+208];
	setp.ge.s64 	%p20, %rd71, %rd72;
	@%p20 bra 	$L__BB1_27;
	ld.u32 	%r124, [%rd15+196];
	mul.wide.s32 	%rd73, %r124, 4;
	add.s64 	%rd74, %rd4, %rd73;
	ld.global.u32 	%r125, [%rd74];
	min.s32 	%r170, %r170, %r125;
$L__BB1_27:
	ld.u64 	%rd75, [%rd15+248];
	ld.u64 	%rd76, [%rd15+240];
	setp.ge.s64 	%p21, %rd75, %rd76;
	@%p21 bra 	$L__BB1_29;
	ld.u32 	%r126, [%rd15+228];
	mul.wide.s32 	%rd77, %r126, 4;
	add.s64 	%rd78, %rd4, %rd77;
	ld.global.u32 	%r127, [%rd78];
	min.s32 	%r170, %r170, %r127;
$L__BB1_29:
	add.s32 	%r168, %r168, 8;
	setp.ne.s32 	%p22, %r168, %r186;
	@%p22 bra 	$L__BB1_13;
$L__BB1_30:
	setp.eq.s32 	%p23, %r12, 0;
	@%p23 bra 	$L__BB1_51;
	and.b32  	%r36, %r11, 3;
	setp.lt.u32 	%p24, %r12, 4;
	@%p24 bra 	$L__BB1_41;
	mul.wide.u32 	%rd79, %r186, 32;
	add.s64 	%rd16, %rd10, %rd79;
	ld.u64 	%rd80, [%rd16+24];
	ld.u64 	%rd81, [%rd16+16];
	setp.ge.s64 	%p25, %rd80, %rd81;
	@%p25 bra 	$L__BB1_34;
	ld.u32 	%r129, [%rd16+4];
	mul.wide.s32 	%rd82, %r129, 4;
	add.s64 	%rd83, %rd4, %rd82;
	ld.global.u32 	%r130, [%rd83];
	min.s32 	%r170, %r170, %r130;
$L__BB1_34:
	ld.u64 	%rd84, [%rd16+56];
	ld.u64 	%rd85, [%rd16+48];
	setp.ge.s64 	%p26, %rd84, %rd85;
	@%p26 bra 	$L__BB1_36;
	ld.u32 	%r131, [%rd16+36];
	mul.wide.s32 	%rd86, %r131, 4;
	add.s64 	%rd87, %rd4, %rd86;
	ld.global.u32 	%r132, [%rd87];
	min.s32 	%r170, %r170, %r132;
$L__BB1_36:
	ld.u64 	%rd88, [%rd16+88];
	ld.u64 	%rd89, [%rd16+80];
	setp.ge.s64 	%p27, %rd88, %rd89;
	@%p27 bra 	$L__BB1_38;
	ld.u32 	%r133, [%rd16+68];
	mul.wide.s32 	%rd90, %r133, 4;
	add.s64 	%rd91, %rd4, %rd90;
	ld.global.u32 	%r134, [%rd91];
	min.s32 	%r170, %r170, %r134;
$L__BB1_38:
	ld.u64 	%rd92, [%rd16+120];
	ld.u64 	%rd93, [%rd16+112];
	setp.ge.s64 	%p28, %rd92, %rd93;
	@%p28 bra 	$L__BB1_40;
	ld.u32 	%r135, [%rd16+100];
	mul.wide.s32 	%rd94, %r135, 4;
	add.s64 	%rd95, %rd4, %rd94;
	ld.global.u32 	%r136, [%rd95];
	min.s32 	%r170, %r170, %r136;
$L__BB1_40:
	add.s32 	%r186, %r186, 4;
$L__BB1_41:
	setp.eq.s32 	%p29, %r36, 0;
	@%p29 bra 	$L__BB1_51;
	setp.eq.s32 	%p30, %r36, 1;
	@%p30 bra 	$L__BB1_48;
	mul.wide.u32 	%rd96, %r186, 32;
	add.s64 	%rd17, %rd10, %rd96;
	ld.u64 	%rd97, [%rd17+24];
	ld.u64 	%rd98, [%rd17+16];
	setp.ge.s64 	%p31, %rd97, %rd98;
	@%p31 bra 	$L__BB1_45;
	ld.u32 	%r138, [%rd17+4];
	mul.wide.s32 	%rd99, %r138, 4;
	add.s64 	%rd100, %rd4, %rd99;
	ld.global.u32 	%r139, [%rd100];
	min.s32 	%r170, %r170, %r139;
$L__BB1_45:
	ld.u64 	%rd101, [%rd17+56];
	ld.u64 	%rd102, [%rd17+48];
	setp.ge.s64 	%p32, %rd101, %rd102;
	@%p32 bra 	$L__BB1_47;
	ld.u32 	%r140, [%rd17+36];
	mul.wide.s32 	%rd103, %r140, 4;
	add.s64 	%rd104, %rd4, %rd103;
	ld.global.u32 	%r141, [%rd104];
	min.s32 	%r170, %r170, %r141;
$L__BB1_47:
	add.s32 	%r186, %r186, 2;
$L__BB1_48:
	and.b32  	%r142, %r11, 1;
	setp.eq.b32 	%p33, %r142, 1;
	not.pred 	%p34, %p33;
	@%p34 bra 	$L__BB1_51;
	mul.wide.u32 	%rd105, %r186, 32;
	add.s64 	%rd18, %rd10, %rd105;
	ld.u64 	%rd106, [%rd18+24];
	ld.u64 	%rd107, [%rd18+16];
	setp.ge.s64 	%p35, %rd106, %rd107;
	@%p35 bra 	$L__BB1_51;
	ld.u32 	%r143, [%rd18+4];
	mul.wide.s32 	%rd108, %r143, 4;
	add.s64 	%rd109, %rd4, %rd108;
	ld.global.u32 	%r144, [%rd109];
	min.s32 	%r170, %r170, %r144;
$L__BB1_51:
	add.s32 	%r145, %r170, 1;
	st.global.u32 	[%rd11], %r145;
	ld.global.u32 	%r197, [%rd8];
	mov.b16 	%rs20, 1;
$L__BB1_52:
	setp.lt.s32 	%p36, %r197, 1;
	@%p36 bra 	$L__BB1_59;
	mov.b32 	%r196, 0;
$L__BB1_54:
	ld.global.u64 	%rd110, [%rd9];
	mul.wide.u32 	%rd111, %r196, 32;
	add.s64 	%rd19, %rd110, %rd111;
	ld.u32 	%r63, [%rd19];
	mul.wide.s32 	%rd112, %r63, 8;
	add.s64 	%rd20, %rd3, %rd112;
	ld.global.u64 	%rd21, [%rd20];
	setp.lt.s64 	%p37, %rd21, 1;
	@%p37 bra 	$L__BB1_58;
	ld.u64 	%rd22, [%rd19+16];
	ld.u64 	%rd23, [%rd19+24];
	setp.le.s64 	%p38, %rd22, %rd23;
	@%p38 bra 	$L__BB1_58;
	mul.wide.s32 	%rd113, %r63, 4;
	add.s64 	%rd114, %rd4, %rd113;
	ld.global.u32 	%r147, [%rd114];
	ld.u32 	%r64, [%rd19+4];
	mul.wide.s32 	%rd115, %r64, 4;
	add.s64 	%rd116, %rd4, %rd115;
	ld.global.u32 	%r148, [%rd116];
	add.s32 	%r149, %r148, 1;
	setp.ne.s32 	%p39, %r147, %r149;
	@%p39 bra 	$L__BB1_58;
	sub.s64 	%rd117, %rd22, %rd23;
	min.s64 	%rd118, %rd21, %rd117;
	atom.add.u64 	%rd119, [%rd19+24], %rd118;
	mul.wide.s32 	%rd120, %r64, 8;
	add.s64 	%rd121, %rd2, %rd120;
	ld.global.u64 	%rd122, [%rd121];
	ld.u32 	%r150, [%rd19+8];
	mul.wide.s32 	%rd123, %r150, 32;
	add.s64 	%rd124, %rd122, %rd123;
	neg.s64 	%rd125, %rd118;
	atom.add.u64 	%rd126, [%rd124+24], %rd125;
	atom.global.add.u64 	%rd127, [%rd20], %rd125;
	ld.u32 	%r151, [%rd19+4];
	mul.wide.s32 	%rd128, %r151, 8;
	add.s64 	%rd129, %rd3, %rd128;
	atom.global.add.u64 	%rd130, [%rd129], %rd118;
	ld.global.u32 	%r197, [%rd8];
	mov.b16 	%rs20, 1;
$L__BB1_58:
	add.s32 	%r196, %r196, 1;
	setp.lt.s32 	%p40, %r196, %r197;
	@%p40 bra 	$L__BB1_54;
$L__BB1_59:
	add.s32 	%r166, %r166, 1;
	setp.lt.s32 	%p41, %r166, %r3;
	@%p41 bra 	$L__BB1_3;
	and.b16  	%rs14, %rs20, 255;
	setp.eq.s16 	%p42, %rs14, 0;
	@%p42 bra 	$L__BB1_62;
	st.global.u32 	[%rd1], %r165;
$L__BB1_62:
	mul.hi.u32 	%r152, %r165, -776530087;
	shr.u32 	%r153, %r152, 13;
	mul.lo.s32 	%r154, %r153, 10000;
	sub.s32 	%r155, %r165, %r154;
	or.b32  	%r156, %r1, %r155;
	setp.ne.s32 	%p43, %r156, 0;
	@%p43 bra 	$L__BB1_64;
	ld.global.u64 	%rd131, [%rd6];
	ld.global.u32 	%r157, [%rd4+8];
	add.u64 	%rd132, %SP, 0;
	add.u64 	%rd133, %SPL, 0;
	st.local.u32 	[%rd133], %r165;
	st.local.u64 	[%rd133+8], %rd131;
	st.local.u32 	[%rd133+16], %r157;
	mov.u64 	%rd134, $str;
	cvta.global.u64 	%rd135, %rd134;
	{ // callseq 0, 0
	.param .b64 param0;
	st.param.b64 	[param0], %rd135;
	.param .b64 param1;
	st.param.b64 	[param1], %rd132;
	.param .b32 retval0;
	call.uni (retval0), 
	vprintf, 
	(
	param0, 
	param1
	);
	ld.param.b32 	%r158, [retval0];
	} // callseq 0
$L__BB1_64:
	setp.ne.s64 	%p44, %rd5, 0;
	@%p44 bra 	$L__BB1_66;
	// begin inline asm
	trap;
	// end inline asm
$L__BB1_66:
	setp.ne.s32 	%p45, %r4, 0;
	barrier.sync 	0;
	@%p45 bra 	$L__BB1_69;
	// begin inline asm
	atom.add.release.gpu.u32 %r160,[%rd7],%r5;
	// end inline asm
$L__BB1_68:
	// begin inline asm
	ld.acquire.gpu.u32 %r162,[%rd7];
	// end inline asm
	xor.b32  	%r163, %r162, %r160;
	setp.gt.s32 	%p46, %r163, -1;
	@%p46 bra 	$L__BB1_68;
$L__BB1_69:
	barrier.sync 	0;
	ld.global.u32 	%r164, [%rd1];
	setp.eq.s32 	%p47, %r164, %r165;
	add.s32 	%r165, %r165, 1;
	@%p47 bra 	$L__BB1_1;
	setp.ne.s32 	%p48, %r1, 0;
	@%p48 bra 	$L__BB1_72;
	ld.param.u64 	%rd140, [_Z10call_solveIxEv18PreflowPushRelabelIT_EiiPS1_Pi_param_3];
	ld.global.u64 	%rd138, [%rd6];
	cvta.to.global.u64 	%rd139, %rd140;
	st.global.u64 	[%rd139], %rd138;
$L__BB1_72:
	ret;

}


// ===== COMPILED SASS (sm_100) =====

	.target	sm_100

	.elftype	@"ET_EXEC"


//--------------------- .note.nv.tkinfo           --------------------------
	.section	.note.nv.tkinfo,"",@"SHT_NOTE"
	.sectionflags	@"SHF_NOTE_NV_TKINFO"
	.tkinfo
        /*0018*/ 	.word	0x00000002
        /*0030*/ 	.string	""
        /*0030*/ 	.string	"ptxas"
        /*0030*/ 	.string	"Cuda compilation tools, release 13.0, V13.0.88"
        /*0030*/ 	.string	"Build cuda_13.0.r13.0/compiler.36424714_0"
        /*0030*/ 	.string	"-arch sm_100 -m 64 "



//--------------------- .note.nv.cuinfo           --------------------------
	.section	.note.nv.cuinfo,"",@"SHT_NOTE"
	.sectionflags	@"SHF_NOTE_NV_CUINFO"
        /*0018*/ 	.short	0x0002
        /*001a*/ 	.short	0x0064
        /*001c*/ 	.short	0x0082
	.zero		2


//--------------------- .nv.info                  --------------------------
	.section	.nv.info,"",@"SHT_CUDA_INFO"
	.align	4


	//----- nvinfo : EIATTR_REGCOUNT
	.align		4
        /*0000*/ 	.byte	0x04, 0x2f
        /*0002*/ 	.short	(.L_2 - .L_1)
	.align		4
.L_1:
        /*0004*/ 	.word	index@(_Z9call_initIxEv18PreflowPushRelabelIT_Ei)
        /*0008*/ 	.word	0x0000001a


	//----- nvinfo : EIATTR_FRAME_SIZE
	.align		4
.L_2:
        /*000c*/ 	.byte	0x04, 0x11
        /*000e*/ 	.short	(.L_4 - .L_3)
	.align		4
.L_3:
        /*0010*/ 	.word	index@(_Z9call_initIxEv18PreflowPushRelabelIT_Ei)
        /*0014*/ 	.word	0x00000000


	//----- nvinfo : EIATTR_REGCOUNT
	.align		4
.L_4:
        /*0018*/ 	.byte	0x04, 0x2f
        /*001a*/ 	.short	(.L_6 - .L_5)
	.align		4
.L_5:
        /*001c*/ 	.word	index@(_Z10call_solveIxEv18PreflowPushRelabelIT_EiiPS1_Pi)
        /*0020*/ 	.word	0x00000028


	//----- nvinfo : EIATTR_FRAME_SIZE
	.align		4
.L_6:
        /*0024*/ 	.byte	0x04, 0x11
        /*0026*/ 	.short	(.L_8 - .L_7)
	.align		4
.L_7:
        /*0028*/ 	.word	index@(_Z10call_solveIxEv18PreflowPushRelabelIT_EiiPS1_Pi)
        /*002c*/ 	.word	0x00000018


	//----- nvinfo : EIATTR_MIN_STACK_SIZE
	.align		4
.L_8:
        /*0030*/ 	.byte	0x04, 0x12
        /*0032*/ 	.short	(.L_10 - .L_9)
	.align		4
.L_9:
        /*0034*/ 	.word	index@(_Z10call_solveIxEv18PreflowPushRelabelIT_EiiPS1_Pi)
        /*0038*/ 	.word	0x00000018


	//----- nvinfo : EIATTR_MIN_STACK_SIZE
	.align		4
.L_10:
        /*003c*/ 	.byte	0x04, 0x12
        /*003e*/ 	.short	(.L_12 - .L_11)
	.align		4
.L_11:
        /*0040*/ 	.word	index@(_Z9call_initIxEv18PreflowPushRelabelIT_Ei)
        /*0044*/ 	.word	0x00000000
.L_12:


//--------------------- .nv.compat                --------------------------
	.section	.nv.compat,"",@"SHT_CUDA_COMPAT_INFO"
	.align	4
        /*0000*/ 	.byte	0x02, 0x09, 0x00, 0x00, 0x02, 0x02, 0x01, 0x00, 0x02, 0x05, 0x05, 0x00, 0x03, 0x07, 0x01, 0x01
        /*0010*/ 	.byte	0x02, 0x03, 0x00, 0x00, 0x02, 0x06, 0x01, 0x00, 0x04, 0x0b, 0x08, 0x00, 0x09, 0x00, 0x00, 0x00
        /*0020*/ 	.byte	0x00, 0x00, 0x00, 0x00


//--------------------- .nv.info._Z10call_solveIxEv18PreflowPushRelabelIT_EiiPS1_Pi --------------------------
	.section	.nv.info._Z10call_solveIxEv18PreflowPushRelabelIT_EiiPS1_Pi,"",@"SHT_CUDA_INFO"
	.sectionflags	@""
	.align	4


	//----- nvinfo : EIATTR_CUDA_API_VERSION
	.align		4
        /*0000*/ 	.byte	0x04, 0x37
        /*0002*/ 	.short	(.L_14 - .L_13)
.L_13:
        /*0004*/ 	.word	0x00000082


	//----- nvinfo : EIATTR_KPARAM_INFO
	.align		4
.L_14:
        /*0008*/ 	.byte	0x04, 0x17
        /*000a*/ 	.short	(.L_16 - .L_15)
.L_15:
        /*000c*/ 	.word	0x00000000
        /*0010*/ 	.short	0x0004
        /*0012*/ 	.short	0x0040
        /*0014*/ 	.byte	0x00, 0xf5, 0x21, 0x00


	//----- nvinfo : EIATTR_KPARAM_INFO
	.align		4
.L_16:
        /*0018*/ 	.byte	0x04, 0x17
        /*001a*/ 	.short	(.L_18 - .L_17)
.L_17:
        /*001c*/ 	.word	0x00000000
        /*0020*/ 	.short	0x0003
        /*0022*/ 	.short	0x0038
        /*0024*/ 	.byte	0x00, 0xf5, 0x21, 0x00


	//----- nvinfo : EIATTR_KPARAM_INFO
	.align		4
.L_18:
        /*0028*/ 	.byte	0x04, 0x17
        /*002a*/ 	.short	(.L_20 - .L_19)
.L_19:
        /*002c*/ 	.word	0x00000000
        /*0030*/ 	.short	0x0002
        /*0032*/ 	.short	0x0034
        /*0034*/ 	.byte	0x00, 0xf0, 0x11, 0x00


	//----- nvinfo : EIATTR_KPARAM_INFO
	.align		4
.L_20:
        /*0038*/ 	.byte	0x04, 0x17
        /*003a*/ 	.short	(.L_22 - .L_21)
.L_21:
        /*003c*/ 	.word	0x00000000
        /*0040*/ 	.short	0x0001
        /*0042*/ 	.short	0x0030
        /*0044*/ 	.byte	0x00, 0xf0, 0x11, 0x00


	//----- nvinfo : EIATTR_KPARAM_INFO
	.align		4
.L_22:
        /*0048*/ 	.byte	0x04, 0x17
        /*004a*/ 	.short	(.L_24 - .L_23)
.L_23:
        /*004c*/ 	.word	0x00000000
        /*0050*/ 	.short	0x0000
        /*0052*/ 	.short	0x0000
        /*0054*/ 	.byte	0x00, 0xf0, 0xc1, 0x00


	//----- nvinfo : EIATTR_SPARSE_MMA_MASK
	.align		4
.L_24:
        /*0058*/ 	.byte	0x03, 0x50
        /*005a*/ 	.short	0x0000


	//----- nvinfo : EIATTR_MAXREG_COUNT
	.align		4
        /*005c*/ 	.byte	0x03, 0x1b
        /*005e*/ 	.short	0x00ff


	//----- nvinfo : EIATTR_NUM_BARRIERS
	.align		4
        /*0060*/ 	.byte	0x02, 0x4c
        /*0062*/ 	.byte	0x01
	.zero		1


	//----- nvinfo : EIATTR_EXTERNS
	.align		4
        /*0064*/ 	.byte	0x04, 0x0f
        /*0066*/ 	.short	(.L_26 - .L_25)


	//   ....[0]....
	.align		4
.L_25:
        /*0068*/ 	.word	index@(vprintf)


	//----- nvinfo : EIATTR_MERCURY_ISA_VERSION
	.align		4
.L_26:
        /*006c*/ 	.byte	0x03, 0x5f
        /*006e*/ 	.short	0x0101


	//----- nvinfo : EIATTR_INT_WARP_WIDE_INSTR_OFFSETS
	.align		4
        /*0070*/ 	.byte	0x04, 0x31
        /*0072*/ 	.short	(.L_28 - .L_27)


	//   ....[0]....
.L_27:
        /*0074*/ 	.word	0x00001b40


	//   ....[1]....
        /*0078*/ 	.word	0x00001c50


	//----- nvinfo : EIATTR_COOP_GROUP_MASK_REGIDS
	.align		4
.L_28:
        /*007c*/ 	.byte	0x04, 0x29
        /*007e*/ 	.short	(.L_30 - .L_29)


	//   ....[0]....
.L_29:
        /*0080*/ 	.word	0xffffffff


	//   ....[1]....
        /*0084*/ 	.word	0xffffffff


	//   ....[2]....
        /*0088*/ 	.word	0x0500000f


	//   ....[3]....
        /*008c*/ 	.word	0x0500000f


	//----- nvinfo : EIATTR_COOP_GROUP_INSTR_OFFSETS
	.align		4
.L_30:
        /*0090*/ 	.byte	0x04, 0x28
        /*0092*/ 	.short	(.L_32 - .L_31)


	//   ....[0]....
.L_31:
        /*0094*/ 	.word	0x00001b00


	//   ....[1]....
        /*0098*/ 	.word	0x00001d00


	//   ....[2]....
        /*009c*/ 	.word	0x00001e50


	//   ....[3]....
        /*00a0*/ 	.word	0x00001f10


	//----- nvinfo : EIATTR_VRC_CTA_INIT_COUNT
	.align		4
.L_32:
        /*00a4*/ 	.byte	0x02, 0x4a
	.zero		1
	.zero		1


	//----- nvinfo : EIATTR_SYSCALL_OFFSETS
	.align		4
        /*00a8*/ 	.byte	0x04, 0x46
        /*00aa*/ 	.short	(.L_34 - .L_33)


	//   ....[0]....
.L_33:
        /*00ac*/ 	.word	0x000019e0


	//----- nvinfo : EIATTR_EXIT_INSTR_OFFSETS
	.align		4
.L_34:
        /*00b0*/ 	.byte	0x04, 0x1c
        /*00b2*/ 	.short	(.L_36 - .L_35)


	//   ....[0]....
.L_35:
        /*00b4*/ 	.word	0x00001d80


	//   ....[1]....
        /*00b8*/ 	.word	0x00001dc0


	//----- nvinfo : EIATTR_CRS_STACK_SIZE
	.align		4
.L_36:
        /*00bc*/ 	.byte	0x04, 0x1e
        /*00be*/ 	.short	(.L_38 - .L_37)
.L_37:
        /*00c0*/ 	.word	0x00000000


	//----- nvinfo : EIATTR_CBANK_PARAM_SIZE
	.align		4
.L_38:
        /*00c4*/ 	.byte	0x03, 0x19
        /*00c6*/ 	.short	0x0048


	//----- nvinfo : EIATTR_PARAM_CBANK
	.align		4
        /*00c8*/ 	.byte	0x04, 0x0a
        /*00ca*/ 	.short	(.L_40 - .L_39)
	.align		4
.L_39:
        /*00cc*/ 	.word	index@(.nv.constant0._Z10call_solveIxEv18PreflowPushRelabelIT_EiiPS1_Pi)
        /*00d0*/ 	.short	0x0380
        /*00d2*/ 	.short	0x0048


	//----- nvinfo : EIATTR_SW_WAR
	.align		4
.L_40:
        /*00d4*/ 	.byte	0x04, 0x36
        /*00d6*/ 	.short	(.L_42 - .L_41)
.L_41:
        /*00d8*/ 	.word	0x00000008
.L_42:


//--------------------- .nv.info._Z9call_initIxEv18PreflowPushRelabelIT_Ei --------------------------
	.section	.nv.info._Z9call_initIxEv18PreflowPushRelabelIT_Ei,"",@"SHT_CUDA_INFO"
	.sectionflags	@""
	.align	4


	//----- nvinfo : EIATTR_CUDA_API_VERSION
	.align		4
        /*0000*/ 	.byte	0x04, 0x37
        /*0002*/ 	.short	(.L_44 - .L_43)
.L_43:
        /*0004*/ 	.word	0x00000082


	//----- nvinfo : EIATTR_KPARAM_INFO
	.align		4
.L_44:
        /*0008*/ 	.byte	0x04, 0x17
        /*000a*/ 	.short	(.L_46 - .L_45)
.L_45:
        /*000c*/ 	.word	0x00000000
        /*0010*/ 	.short	0x0001
        /*0012*/ 	.short	0x0030
        /*0014*/ 	.byte	0x00, 0xf0, 0x11, 0x00


	//----- nvinfo : EIATTR_KPARAM_INFO
	.align		4
.L_46:
        /*0018*/ 	.byte	0x04, 0x17
        /*001a*/ 	.short	(.L_48 - .L_47)
.L_47:
        /*001c*/ 	.word	0x00000000
        /*0020*/ 	.short	0x0000
        /*0022*/ 	.short	0x0000
        /*0024*/ 	.byte	0x00, 0xf0, 0xc1, 0x00


	//----- nvinfo : EIATTR_SPARSE_MMA_MASK
	.align		4
.L_48:
        /*0028*/ 	.byte	0x03, 0x50
        /*002a*/ 	.short	0x0000


	//----- nvinfo : EIATTR_MAXREG_COUNT
	.align		4
        /*002c*/ 	.byte	0x03, 0x1b
        /*002e*/ 	.short	0x00ff


	//----- nvinfo : EIATTR_MERCURY_ISA_VERSION
	.align		4
        /*0030*/ 	.byte	0x03, 0x5f
        /*0032*/ 	.short	0x0101


	//----- nvinfo : EIATTR_INT_WARP_WIDE_INSTR_OFFSETS
	.align		4
        /*0034*/ 	.byte	0x04, 0x31
        /*0036*/ 	.short	(.L_50 - .L_49)


	//   ....[0]....
.L_49:
        /*0038*/ 	.word	0x00000180


	//   ....[1]....
        /*003c*/ 	.word	0x00000360


	//   ....[2]....
        /*0040*/ 	.word	0x00000560


	//----- nvinfo : EIATTR_VRC_CTA_INIT_COUNT
	.align		4
.L_50:
        /*0044*/ 	.byte	0x02, 0x4a
	.zero		1
	.zero		1


	//----- nvinfo : EIATTR_EXIT_INSTR_OFFSETS
	.align		4
        /*0048*/ 	.byte	0x04, 0x1c
        /*004a*/ 	.short	(.L_52 - .L_51)


	//   ....[0]....
.L_51:
        /*004c*/ 	.word	0x000000b0


	//   ....[1]....
        /*0050*/ 	.word	0x000006a0


	//----- nvinfo : EIATTR_CRS_STACK_SIZE
	.align		4
.L_52:
        /*0054*/ 	.byte	0x04, 0x1e
        /*0056*/ 	.short	(.L_54 - .L_53)
.L_53:
        /*0058*/ 	.word	0x00000000


	//----- nvinfo : EIATTR_CBANK_PARAM_SIZE
	.align		4
.L_54:
        /*005c*/ 	.byte	0x03, 0x19
        /*005e*/ 	.short	0x0034


	//----- nvinfo : EIATTR_PARAM_CBANK
	.align		4
        /*0060*/ 	.byte	0x04, 0x0a
        /*0062*/ 	.short	(.L_56 - .L_55)
	.align		4
.L_55:
        /*0064*/ 	.word	index@(.nv.constant0._Z9call_initIxEv18PreflowPushRelabelIT_Ei)
        /*0068*/ 	.short	0x0380
        /*006a*/ 	.short	0x0034


	//----- nvinfo : EIATTR_SW_WAR
	.align		4
.L_56:
        /*006c*/ 	.byte	0x04, 0x36
        /*006e*/ 	.short	(.L_58 - .L_57)
.L_57:
        /*0070*/ 	.word	0x00000008
.L_58:


//--------------------- .nv.callgraph             --------------------------
	.section	.nv.callgraph,"",@"SHT_CUDA_CALLGRAPH"
	.align	4
	.sectionentsize	8
	.align		4
        /*0000*/ 	.word	0x00000000
	.align		4
        /*0004*/ 	.word	0xffffffff
	.align		4
        /*0008*/ 	.word	index@(_Z10call_solveIxEv18PreflowPushRelabelIT_EiiPS1_Pi)
	.align		4
        /*000c*/ 	.word	index@(vprintf)
	.align		4
        /*0010*/ 	.word	0x00000000
	.align		4
        /*0014*/ 	.word	0xfffffffe
	.align		4
        /*0018*/ 	.word	0x00000000
	.align		4
        /*001c*/ 	.word	0xfffffffd
	.align		4
        /*0020*/ 	.word	0x00000000
	.align		4
        /*0024*/ 	.word	0xfffffffc


//--------------------- .nv.constant4             --------------------------
	.section	.nv.constant4,"a",@progbits
	.align	8
	.align		8
.nv.constant4:
        /*0000*/ 	.dword	vprintf
	.align		8
        /*0008*/ 	.dword	$str


//--------------------- .text._Z10call_solveIxEv18PreflowPushRelabelIT_EiiPS1_Pi --------------------------
	.section	.text._Z10call_solveIxEv18PreflowPushRelabelIT_EiiPS1_Pi,"ax",@progbits
	.align	128
        .global         _Z10call_solveIxEv18PreflowPushRelabelIT_EiiPS1_Pi
        .type           _Z10call_solveIxEv18PreflowPushRelabelIT_EiiPS1_Pi,@function
        .size           _Z10call_solveIxEv18PreflowPushRelabelIT_EiiPS1_Pi,(.L_x_61 - _Z10call_solveIxEv18PreflowPushRelabelIT_EiiPS1_Pi)
        .other          _Z10call_solveIxEv18PreflowPushRelabelIT_EiiPS1_Pi,@"STO_CUDA_ENTRY STV_DEFAULT"
_Z10call_solveIxEv18PreflowPushRelabelIT_EiiPS1_Pi:
.text._Z10call_solveIxEv18PreflowPushRelabelIT_EiiPS1_Pi:
[----:B------:R-:W0:Y:S01]  /*0000*/  LDC R1, c[0x0][0x37c] ;  /* 0x0000df00ff017b82 */ /* 0x000e220000000800 */
[----:B------:R-:W1:Y:S07]  /*0010*/  LDCU UR12, c[0x0][0x2fc] ;  /* 0x00005f80ff0c77ac */ /* 0x000e6e0008000800 */
[----:B------:R-:W2:Y:S01]  /*0020*/  LDC R23, c[0x0][0x380] ;  /* 0x0000e000ff177b82 */ /* 0x000ea20000000800 */
[----:B------:R-:W3:Y:S01]  /*0030*/  S2R R7, SR_TID.Z ;  /* 0x0000000000077919 */ /* 0x000ee20000002300 */
[----:B0-----:R-:W-:Y:S01]  /*0040*/  VIADD R1, R1, 0xffffffe8 ;  /* 0xffffffe801017836 */ /* 0x001fe20000000000 */
[----:B------:R-:W0:Y:S01]  /*0050*/  LDCU UR5, c[0x0][0x370] ;  /* 0x00006e00ff0577ac */ /* 0x000e220008000800 */
[----:B------:R-:W-:Y:S01]  /*0060*/  BSSY B7, `(.L_x_0) ;  /* 0x00001d0000077945 */ /* 0x000fe20003800000 */
[----:B------:R-:W-:Y:S01]  /*0070*/  IMAD.MOV.U32 R18, RZ, RZ, RZ ;  /* 0x000000ffff127224 */ /* 0x000fe200078e00ff */
[----:B------:R-:W4:Y:S02]  /*0080*/  LDCU UR11, c[0x0][0x2f8] ;  /* 0x00005f00ff0b77ac */ /* 0x000f240008000800 */
[----:B------:R-:W0:Y:S01]  /*0090*/  LDC R25, c[0x0][0x360] ;  /* 0x0000d800ff197b82 */ /* 0x000e220000000800 */
[----:B------:R-:W5:Y:S01]  /*00a0*/  LDCU UR9, c[0x0][0x374] ;  /* 0x00006e80ff0977ac */ /* 0x000f620008000800 */
[----:B------:R-:W1:Y:S06]  /*00b0*/  LDCU UR13, c[0x0][0x364] ;  /* 0x00006c80ff0d77ac */ /* 0x000e6c0008000800 */
[----:B------:R-:W-:Y:S01]  /*00c0*/  S2UR UR7, SR_CTAID.Y ;  /* 0x00000000000779c3 */ /* 0x000fe20000002600 */
[----:B------:R-:W0:Y:S07]  /*00d0*/  LDCU.64 UR36, c[0x0][0x358] ;  /* 0x00006b00ff2477ac */ /* 0x000e2e0008000a00 */
[----:B------:R-:W5:Y:S01]  /*00e0*/  S2UR UR8, SR_CTAID.Z ;  /* 0x00000000000879c3 */ /* 0x000f620000002700 */
[----:B0-----:R-:W-:-:S07]  /*00f0*/  IMAD R0, R25, UR5, RZ ;  /* 0x0000000519007c24 */ /* 0x001fce000f8e02ff */
[----:B------:R-:W0:Y:S01]  /*0100*/  S2UR UR6, SR_CTAID.X ;  /* 0x00000000000679c3 */ /* 0x000e220000002500 */
[----:B------:R-:W3:Y:S01]  /*0110*/  I2F.U32.RP R4, R0 ;  /* 0x0000000000047306 */ /* 0x000ee20000209000 */
[----:B------:R-:W-:Y:S01]  /*0120*/  IMAD.MOV R5, RZ, RZ, -R0 ;  /* 0x000000ffff057224 */ /* 0x000fe200078e0a00 */
[----:B------:R-:W-:-:S05]  /*0130*/  ISETP.NE.U32.AND P2, PT, R0, RZ, PT ;  /* 0x000000ff0000720c */ /* 0x000fca0003f45070 */
[----:B------:R-:W4:Y:S01]  /*0140*/  LDC.64 R16, c[0x0][0x398] ;  /* 0x0000e600ff107b82 */ /* 0x000f220000000a00 */
[----:B-----5:R-:W-:Y:S02]  /*0150*/  UIMAD UR4, UR8, UR9, UR7 ;  /* 0x00000009080472a4 */ /* 0x020fe4000f8e0207 */
[----:B------:R-:W-:Y:S01]  /*0160*/  UIADD3 UR8, UPT, UPT, -UR8, URZ, URZ ;  /* 0x000000ff08087290 */ /* 0x000fe2000fffe1ff */
[----:B---3--:R-:W3:Y:S01]  /*0170*/  MUFU.RCP R4, R4 ;  /* 0x0000000400047308 */ /* 0x008ee20000001000 */
[----:B0-----:R-:W-:Y:S02]  /*0180*/  UIMAD UR4, UR4, UR5, UR6 ;  /* 0x00000005040472a4 */ /* 0x001fe4000f8e0206 */
[----:B------:R-:W-:-:S04]  /*0190*/  UIADD3 UR5, UPT, UPT, URZ, -UR5, URZ ;  /* 0x80000005ff057290 */ /* 0x000fc8000fffe0ff */
[----:B------:R-:W-:Y:S01]  /*01a0*/  UIMAD UR9, UR5, UR9, URZ ;  /* 0x00000009050972a4 */ /* 0x000fe2000f8e02ff */
[----:B---3--:R-:W-:Y:S02]  /*01b0*/  VIADD R2, R4, 0xffffffe ;  /* 0x0ffffffe04027836 */ /* 0x008fe40000000000 */
[----:B------:R-:W0:Y:S02]  /*01c0*/  S2R R4, SR_TID.X ;  /* 0x0000000000047919 */ /* 0x000e240000002100 */
[----:B------:R3:W5:Y:S02]  /*01d0*/  F2I.FTZ.U32.TRUNC.NTZ R3, R2 ;  /* 0x0000000200037305 */ /* 0x000764000021f000 */
[----:B---3--:R-:W-:Y:S02]  /*01e0*/  IMAD.MOV.U32 R2, RZ, RZ, RZ ;  /* 0x000000ffff027224 */ /* 0x008fe400078e00ff */
[----:B-----5:R-:W-:-:S04]  /*01f0*/  IMAD R5, R5, R3, RZ ;  /* 0x0000000305057224 */ /* 0x020fc800078e02ff */
[----:B------:R-:W-:Y:S01]  /*0200*/  IMAD.HI.U32 R6, R3, R5, R2 ;  /* 0x0000000503067227 */ /* 0x000fe200078e0002 */
[----:B--2---:R-:W-:Y:S01]  /*0210*/  IADD3 R3, PT, PT, R0, -0x1, R23 ;  /* 0xffffffff00037810 */ /* 0x004fe20007ffe017 */
[----:B------:R-:W1:Y:S04]  /*0220*/  S2R R5, SR_TID.Y ;  /* 0x0000000000057919 */ /* 0x000e680000002200 */
[----:B------:R-:W-:-:S04]  /*0230*/  IMAD.HI.U32 R6, R6, R3, RZ ;  /* 0x0000000306067227 */ /* 0x000fc800078e00ff */
[----:B------:R-:W-:-:S04]  /*0240*/  IMAD.MOV R2, RZ, RZ, -R6 ;  /* 0x000000ffff027224 */ /* 0x000fc800078e0a06 */
[----:B------:R-:W-:Y:S02]  /*0250*/  IMAD R3, R0, R2, R3 ;  /* 0x0000000200037224 */ /* 0x000fe400078e0203 */
[----:B------:R-:W2:Y:S01]  /*0260*/  LDC R2, c[0x0][0x368] ;  /* 0x0000da00ff027b82 */ /* 0x000ea20000000800 */
[----:B------:R-:W3:Y:S02]  /*0270*/  LDCU UR10, c[0x0][0x378] ;  /* 0x00006f00ff0a77ac */ /* 0x000ee40008000800 */
[----:B------:R-:W-:-:S13]  /*0280*/  ISETP.GE.U32.AND P0, PT, R3, R0, PT ;  /* 0x000000000300720c */ /* 0x000fda0003f06070 */
[----:B------:R-:W-:Y:S02]  /*0290*/  @P0 IMAD.IADD R3, R3, 0x1, -R0 ;  /* 0x0000000103030824 */ /* 0x000fe400078e0a00 */
[----:B------:R-:W-:-:S03]  /*02a0*/  @P0 VIADD R6, R6, 0x1 ;  /* 0x0000000106060836 */ /* 0x000fc60000000000 */
[----:B------:R-:W-:Y:S02]  /*02b0*/  ISETP.GE.U32.AND P1, PT, R3, R0, PT ;  /* 0x000000000300720c */ /* 0x000fe40003f26070 */
[----:B------:R-:W5:Y:S01]  /*02c0*/  LDC R3, c[0x0][0x3b4] ;  /* 0x0000ed00ff037b82 */ /* 0x000f620000000800 */
[----:B--2---:R-:W-:Y:S01]  /*02d0*/  IMAD R2, R2, UR4, R7 ;  /* 0x0000000402027c24 */ /* 0x004fe2000f8e0207 */
[----:B------:R-:W-:-:S03]  /*02e0*/  UIADD3 UR4, UPT, UPT, UR6, UR7, URZ ;  /* 0x0000000706047290 */ /* 0x000fc6000fffe0ff */
[----:B-1----:R-:W-:Y:S01]  /*02f0*/  IMAD R2, R2, UR13, R5 ;  /* 0x0000000d02027c24 */ /* 0x002fe2000f8e0205 */
[----:B------:R-:W-:Y:S02]  /*0300*/  UISETP.NE.AND UP0, UPT, UR4, UR8, UPT ;  /* 0x000000080400728c */ /* 0x000fe4000bf05270 */
[----:B---3--:R-:W-:Y:S01]  /*0310*/  UIMAD UR4, UR10, UR9, -0x7fffffff ;  /* 0x800000010a0474a4 */ /* 0x008fe2000f8e0209 */
[----:B0-----:R-:W-:Y:S02]  /*0320*/  IMAD R25, R2, R25, R4 ;  /* 0x0000001902197224 */ /* 0x001fe400078e0204 */
[----:B------:R-:W-:Y:S01]  /*0330*/  @P1 VIADD R6, R6, 0x1 ;  /* 0x0000000106061836 */ /* 0x000fe20000000000 */
[----:B------:R-:W-:Y:S01]  /*0340*/  @!P2 LOP3.LUT R6, RZ, R0, RZ, 0x33, !PT ;  /* 0x00000000ff06a212 */ /* 0x000fe200078e33ff */
[----:B------:R-:W-:Y:S01]  /*0350*/  USEL UR38, UR4, 0x1, !UP0 ;  /* 0x0000000104267887 */ /* 0x000fe2000c000000 */
[----:B----4-:R-:W-:Y:S02]  /*0360*/  IADD3 R19, P1, PT, R1, UR11, RZ ;  /* 0x0000000b01137c10 */ /* 0x010fe4000ff3e0ff */
[C---:B------:R-:W-:Y:S01]  /*0370*/  ISETP.GT.AND P0, PT, R6.reuse, RZ, PT ;  /* 0x000000ff0600720c */ /* 0x040fe20003f04270 */
[----:B------:R-:W-:-:S02]  /*0380*/  IMAD R24, R6, R25, RZ ;  /* 0x0000001906187224 */ /* 0x000fc400078e02ff */
[----:B------:R-:W-:-:S03]  /*0390*/  IMAD.X R2, RZ, RZ, UR12, P1 ;  /* 0x0000000cff027e24 */ /* 0x000fc600088e06ff */
[C---:B------:R-:W-:Y:S02]  /*03a0*/  ISETP.LT.AND P0, PT, R24.reuse, R23, P0 ;  /* 0x000000171800720c */ /* 0x040fe40000701270 */
[----:B------:R-:W-:Y:S01]  /*03b0*/  VIADDMNMX R23, R24, R6, R23, PT ;  /* 0x0000000618177246 */ /* 0x000fe20003800117 */
[----:B-----5:R-:W-:Y:S01]  /*03c0*/  IMAD.WIDE R16, R3, 0x8, R16 ;  /* 0x0000000803107825 */ /* 0x020fe200078e0210 */
[----:B------:R-:W-:-:S09]  /*03d0*/  P2R R22, PR, RZ, 0x1 ;  /* 0x00000001ff167803 */ /* 0x000fd20000000000 */
.L_x_41:
[----:B------:R-:W-:Y:S01]  /*03e0*/  ISETP.NE.AND P0, PT, R22, RZ, PT ;  /* 0x000000ff1600720c */ /* 0x000fe20003f05270 */
[----:B------:R-:W-:Y:S05]  /*03f0*/  YIELD ;  /* 0x0000000000007946 */ /* 0x000fea0003800000 */
[----:B------:R-:W-:Y:S07]  /*0400*/  BSSY B3, `(.L_x_1) ;  /* 0x0000149000037945 */ /* 0x000fee0003800000 */
[----:B-1----:R-:W-:Y:S05]  /*0410*/  @!P0 BRA `(.L_x_2) ;  /* 0x00000014001c8947 */ /* 0x002fea0003800000 */
[----:B------:R-:W-:Y:S01]  /*0420*/  BSSY B2, `(.L_x_3) ;  /* 0x0000143000027945 */ /* 0x000fe20003800000 */
[----:B------:R-:W-:Y:S01]  /*0430*/  PRMT R30, RZ, 0x7610, R30 ;  /* 0x00007610ff1e7816 */ /* 0x000fe2000000001e */
[----:B------:R-:W-:-:S07]  /*0440*/  IMAD.MOV.U32 R0, RZ, RZ, R24 ;  /* 0x000000ffff007224 */ /* 0x000fce00078e0018 */
.L_x_32:
[----:B0-----:R-:W0:Y:S01]  /*0450*/  LDCU UR4, c[0x0][0x3b4] ;  /* 0x00007680ff0477ac */ /* 0x001e220008000800 */
[----:B------:R-:W-:Y:S01]  /*0460*/  BSSY B1, `(.L_x_4) ;  /* 0x000013b000017945 */ /* 0x000fe20003800000 */
[----:B0-----:R-:W-:-:S13]  /*0470*/  ISETP.NE.AND P0, PT, R0, UR4, PT ;  /* 0x0000000400007c0c */ /* 0x001fda000bf05270 */
[----:B-1----:R-:W-:Y:S05]  /*0480*/  @!P0 BRA `(.L_x_5) ;  /* 0x0000001000e08947 */ /* 0x002fea0003800000 */
[----:B------:R-:W0:Y:S02]  /*0490*/  LDC.64 R4, c[0x0][0x398] ;  /* 0x0000e600ff047b82 */ /* 0x000e240000000a00 */
[----:B0-----:R-:W-:-:S06]  /*04a0*/  IMAD.WIDE R4, R0, 0x8, R4 ;  /* 0x0000000800047825 */ /* 0x001fcc00078e0204 */
[----:B------:R-:W2:Y:S02]  /*04b0*/  LDG.E.64 R4, desc[UR36][R4.64] ;  /* 0x0000002404047981 */ /* 0x000ea4000c1e1b00 */
[----:B--2---:R-:W-:-:S04]  /*04c0*/  ISETP.GE.U32.AND P0, PT, R4, 0x1, PT ;  /* 0x000000010400780c */ /* 0x004fc80003f06070 */
[----:B------:R-:W-:-:S13]  /*04d0*/  ISETP.GE.AND.EX P0, PT, R5, RZ, PT, P0 ;  /* 0x000000ff0500720c */ /* 0x000fda0003f06300 */
[----:B------:R-:W-:Y:S05]  /*04e0*/  @!P0 BRA `(.L_x_5) ;  /* 0x0000001000c88947 */ /* 0x000fea0003800000 */
[----:B------:R-:W0:Y:S08]  /*04f0*/  LDC.64 R8, c[0x0][0x3a0] ;  /* 0x0000e800ff087b82 */ /* 0x000e300000000a00 */
[----:B------:R-:W1:Y:S01]  /*0500*/  LDC.64 R10, c[0x0][0x390] ;  /* 0x0000e400ff0a7b82 */ /* 0x000e620000000a00 */
[----:B0-----:R-:W-:-:S05]  /*0510*/  IMAD.WIDE R8, R0, 0x4, R8 ;  /* 0x0000000400087825 */ /* 0x001fca00078e0208 */
[----:B------:R-:W2:Y:S01]  /*0520*/  LDG.E R32, desc[UR36][R8.64] ;  /* 0x0000002408207981 */ /* 0x000ea2000c1e1900 */
[----:B------:R-:W-:Y:S01]  /*0530*/  BSSY.RECONVERGENT B0, `(.L_x_6) ;  /* 0x00000d7000007945 */ /* 0x000fe20003800200 */
[----:B-1----:R-:W-:Y:S01]  /*0540*/  IMAD.WIDE R10, R0, 0x8, R10 ;  /* 0x00000008000a7825 */ /* 0x002fe200078e020a */
[----:B--2---:R-:W-:-:S13]  /*0550*/  ISETP.GE.AND P0, PT, R32, 0x1, PT ;  /* 0x000000012000780c */ /* 0x004fda0003f06270 */
[----:B------:R-:W-:Y:S05]  /*0560*/  @!P0 BRA `(.L_x_7) ;  /* 0x0000000c004c8947 */ /* 0x000fea0003800000 */
[----:B------:R-:W2:Y:S01]  /*0570*/  LDG.E.64 R6, desc[UR36][R10.64] ;  /* 0x000000240a067981 */ /* 0x000ea2000c1e1b00 */
[----:B------:R-:W0:Y:S01]  /*0580*/  LDC.64 R4, c[0x0][0x3a8] ;  /* 0x0000ea00ff047b82 */ /* 0x000e220000000a00 */
[----:B------:R-:W-:Y:S01]  /*0590*/  BSSY.RELIABLE B4, `(.L_x_8) ;  /* 0x000001f000047945 */ /* 0x000fe20003800100 */
[----:B------:R-:W-:Y:S01]  /*05a0*/  PRMT R26, RZ, 0x7610, R26 ;  /* 0x00007610ff1a7816 */ /* 0x000fe2000000001a */
[----:B------:R-:W-:Y:S02]  /*05b0*/  IMAD.MOV.U32 R3, RZ, RZ, RZ ;  /* 0x000000ffff037224 */ /* 0x000fe400078e00ff */
[----:B0-----:R-:W-:Y:S01]  /*05c0*/  IMAD.WIDE R4, R0, 0x4, R4 ;  /* 0x0000000400047825 */ /* 0x001fe200078e0204 */
[----:B--2---:R-:W-:-:S05]  /*05d0*/  IADD3 R12, P0, PT, R6, 0x18, RZ ;  /* 0x00000018060c7810 */ /* 0x004fca0007f1e0ff */
[----:B------:R-:W-:-:S08]  /*05e0*/  IMAD.X R13, RZ, RZ, R7, P0 ;  /* 0x000000ffff0d7224 */ /* 0x000fd000000e0607 */
.L_x_11:
[----:B------:R-:W2:Y:S04]  /*05f0*/  LD.E.64 R14, desc[UR36][R12.64] ;  /* 0x000000240c0e7980 */ /* 0x000ea8000c101b00 */
[----:B------:R-:W2:Y:S01]  /*0600*/  LD.E.64 R20, desc[UR36][R12.64+-0x8] ;  /* 0xfffff8240c147980 */ /* 0x000ea2000c101b00 */
[----:B------:R-:W-:Y:S01]  /*0610*/  BSSY.RELIABLE B5, `(.L_x_9) ;  /* 0x000000e000057945 */ /* 0x000fe20003800100 */
[----:B--2---:R-:W-:-:S04]  /*0620*/  ISETP.GE.U32.AND P0, PT, R14, R20, PT ;  /* 0x000000140e00720c */ /* 0x004fc80003f06070 */
[----:B------:R-:W-:-:S13]  /*0630*/  ISETP.GE.AND.EX P0, PT, R15, R21, PT, P0 ;  /* 0x000000150f00720c */ /* 0x000fda0003f06300 */
[----:B------:R-:W-:Y:S05]  /*0640*/  @P0 BRA `(.L_x_10) ;  /* 0x0000000000280947 */ /* 0x000fea0003800000 */
[----:B------:R-:W2:Y:S01]  /*0650*/  LD.E R21, desc[UR36][R12.64+-0x14] ;  /* 0xffffec240c157980 */ /* 0x000ea2000c101900 */
[----:B------:R-:W2:Y:S03]  /*0660*/  LDC.64 R14, c[0x0][0x3a8] ;  /* 0x0000ea00ff0e7b82 */ /* 0x000ea60000000a00 */
[----:B------:R-:W3:Y:S01]  /*0670*/  LDG.E R20, desc[UR36][R4.64] ;  /* 0x0000002404147981 */ /* 0x000ee2000c1e1900 */
[----:B--2---:R-:W-:-:S06]  /*0680*/  IMAD.WIDE R14, R21, 0x4, R14 ;  /* 0x00000004150e7825 */ /* 0x004fcc00078e020e */
[----:B------:R-:W3:Y:S02]  /*0690*/  LDG.E R15, desc[UR36][R14.64] ;  /* 0x000000240e0f7981 */ /* 0x000ee4000c1e1900 */
[----:B---3--:R-:W-:-:S13]  /*06a0*/  ISETP.GT.AND P0, PT, R20, R15, PT ;  /* 0x0000000f1400720c */ /* 0x008fda0003f04270 */
[----:B------:R-:W-:Y:S05]  /*06b0*/  @P0 BREAK.RELIABLE B5 ;  /* 0x0000000000050942 */ /* 0x000fea0003800100 */
[----:B------:R-:W-:Y:S05]  /*06c0*/  @P0 BREAK.RELIABLE B4 ;  /* 0x0000000000040942 */ /* 0x000fea0003800100 */
[----:B------:R-:W-:Y:S05]  /*06d0*/  @P0 BRA `(.L_x_7) ;  /* 0x0000000800f00947 */ /* 0x000fea0003800000 */
[----:B------:R-:W-:-:S07]  /*06e0*/  IMAD.MOV.U32 R26, RZ, RZ, 0x1 ;  /* 0x00000001ff1a7424 */ /* 0x000fce00078e00ff */
.L_x_10:
[----:B------:R-:W-:Y:S05]  /*06f0*/  BSYNC.RELIABLE B5 ;  /* 0x0000000000057941 */ /* 0x000fea0003800100 */
.L_x_9:
[----:B------:R-:W-:Y:S01]  /*0700*/  VIADD R3, R3, 0x1 ;  /* 0x0000000103037836 */ /* 0x000fe20000000000 */
[----:B------:R-:W-:-:S04]  /*0710*/  IADD3 R12, P1, PT, R12, 0x20, RZ ;  /* 0x000000200c0c7810 */ /* 0x000fc80007f3e0ff */
[----:B------:R-:W-:Y:S01]  /*0720*/  ISETP.GE.AND P0, PT, R3, R32, PT ;  /* 0x000000200300720c */ /* 0x000fe20003f06270 */
[----:B------:R-:W-:-:S12]  /*0730*/  IMAD.X R13, RZ, RZ, R13, P1 ;  /* 0x000000ffff0d7224 */ /* 0x000fd800008e060d */
[----:B------:R-:W-:Y:S05]  /*0740*/  @!P0 BRA `(.L_x_11) ;  /* 0xfffffffc00a88947 */ /* 0x000fea000383ffff */
[----:B------:R-:W-:-:S13]  /*0750*/  LOP3.LUT P0, RZ, R26, 0xff, RZ, 0xc0, !PT ;  /* 0x000000ff1aff7812 */ /* 0x000fda000780c0ff */
[----:B------:R-:W-:Y:S05]  /*0760*/  @!P0 BREAK.RELIABLE B4 ;  /* 0x0000000000048942 */ /* 0x000fea0003800100 */
[----:B------:R-:W-:Y:S05]  /*0770*/  @!P0 BRA `(.L_x_7) ;  /* 0x0000000800c88947 */ /* 0x000fea0003800000 */
[----:B------:R-:W-:Y:S05]  /*0780*/  BSYNC.RELIABLE B4 ;  /* 0x0000000000047941 */ /* 0x000fea0003800100 */
.L_x_8:
[C---:B------:R-:W-:Y:S01]  /*0790*/  ISETP.GE.AND P0, PT, R32.reuse, 0x8, PT ;  /* 0x000000082000780c */ /* 0x040fe20003f06270 */
[----:B------:R-:W-:Y:S01]  /*07a0*/  BSSY.RECONVERGENT B4, `(.L_x_12) ;  /* 0x0000056000047945 */ /* 0x000fe20003800200 */
[----:B------:R-:W-:Y:S01]  /*07b0*/  VIMNMX R3, PT, PT, R32, 0x1, !PT ;  /* 0x0000000120037848 */ /* 0x000fe20007fe0100 */
[----:B------:R-:W-:Y:S02]  /*07c0*/  IMAD.MOV.U32 R31, RZ, RZ, 0x7fffffff ;  /* 0x7fffffffff1f7424 */ /* 0x000fe400078e00ff */
[----:B------:R-:W-:Y:S01]  /*07d0*/  IMAD.MOV.U32 R33, RZ, RZ, RZ ;  /* 0x000000ffff217224 */ /* 0x000fe200078e00ff */
[----:B------:R-:W-:-:S04]  /*07e0*/  LOP3.LUT R30, R3, 0x7, RZ, 0xc0, !PT ;  /* 0x00000007031e7812 */ /* 0x000fc800078ec0ff */
[----:B------:R-:W-:-:S03]  /*07f0*/  ISETP.NE.AND P5, PT, R30, RZ, PT ;  /* 0x000000ff1e00720c */ /* 0x000fc60003fa5270 */
[----:B------:R-:W-:Y:S10]  /*0800*/  @!P0 BRA `(.L_x_13) ;  /* 0x00000004003c8947 */ /* 0x000ff40003800000 */
[----:B------:R-:W-:Y:S01]  /*0810*/  LOP3.LUT R33, R3, 0x7ffffff8, RZ, 0xc0, !PT ;  /* 0x7ffffff803217812 */ /* 0x000fe200078ec0ff */
[----:B------:R-:W-:Y:S02]  /*0820*/  IMAD.MOV.U32 R31, RZ, RZ, 0x7fffffff ;  /* 0x7fffffffff1f7424 */ /* 0x000fe400078e00ff */
[----:B------:R-:W-:-:S07]  /*0830*/  IMAD.MOV.U32 R32, RZ, RZ, RZ ;  /* 0x000000ffff207224 */ /* 0x000fce00078e00ff */
.L_x_14:
[----:B------:R-:W-:-:S05]  /*0840*/  IMAD.WIDE.U32 R12, R32, 0x20, R6 ;  /* 0x00000020200c7825 */ /* 0x000fca00078e0006 */
[----:B------:R-:W2:Y:S04]  /*0850*/  LD.E.64 R20, desc[UR36][R12.64+0x18] ;  /* 0x000018240c147980 */ /* 0x000ea8000c101b00 */
[----:B------:R-:W2:Y:S04]  /*0860*/  LD.E.64 R14, desc[UR36][R12.64+0x10] ;  /* 0x000010240c0e7980 */ /* 0x000ea8000c101b00 */
[----:B------:R-:W3:Y:S04]  /*0870*/  LD.E.64 R28, desc[UR36][R12.64+0x38] ;  /* 0x000038240c1c7980 */ /* 0x000ee8000c101b00 */
[----:B------:R-:W3:Y:S01]  /*0880*/  LD.E.64 R26, desc[UR36][R12.64+0x30] ;  /* 0x000030240c1a7980 */ /* 0x000ee2000c101b00 */
[----:B--2---:R-:W-:-:S04]  /*0890*/  ISETP.GE.U32.AND P1, PT, R20, R14, PT ;  /* 0x0000000e1400720c */ /* 0x004fc80003f26070 */
[----:B------:R-:W-:Y:S02]  /*08a0*/  ISETP.GE.AND.EX P1, PT, R21, R15, PT, P1 ;  /* 0x0000000f1500720c */ /* 0x000fe40003f26310 */
[----:B------:R-:W2:Y:S04]  /*08b0*/  LD.E.64 R20, desc[UR36][R12.64+0x58] ;  /* 0x000058240c147980 */ /* 0x000ea8000c101b00 */
[----:B------:R-:W2:Y:S07]  /*08c0*/  LD.E.64 R14, desc[UR36][R12.64+0x50] ;  /* 0x000050240c0e7980 */ /* 0x000eae000c101b00 */
[----:B------:R-:W4:Y:S01]  /*08d0*/  @!P1 LD.E R34, desc[UR36][R12.64+0x4] ;  /* 0x000004240c229980 */ /* 0x000f22000c101900 */
[----:B---3--:R-:W-:-:S04]  /*08e0*/  ISETP.GE.U32.AND P4, PT, R28, R26, PT ;  /* 0x0000001a1c00720c */ /* 0x008fc80003f86070 */
[----:B------:R-:W-:Y:S02]  /*08f0*/  ISETP.GE.AND.EX P4, PT, R29, R27, PT, P4 ;  /* 0x0000001b1d00720c */ /* 0x000fe40003f86340 */
[----:B------:R-:W3:Y:S04]  /*0900*/  LD.E.64 R28, desc[UR36][R12.64+0x78] ;  /* 0x000078240c1c7980 */ /* 0x000ee8000c101b00 */
[----:B------:R-:W3:Y:S01]  /*0910*/  LD.E.64 R26, desc[UR36][R12.64+0x70] ;  /* 0x000070240c1a7980 */ /* 0x000ee2000c101b00 */
[----:B--2---:R-:W-:-:S04]  /*0920*/  ISETP.GE.U32.AND P3, PT, R20, R14, PT ;  /* 0x0000000e1400720c */ /* 0x004fc80003f66070 */
[----:B------:R-:W-:Y:S02]  /*0930*/  ISETP.GE.AND.EX P3, PT, R21, R15, PT, P3 ;  /* 0x0000000f1500720c */ /* 0x000fe40003f66330 */
[----:B------:R-:W4:Y:S01]  /*0940*/  @!P1 LDC.64 R14, c[0x0][0x3a8] ;  /* 0x0000ea00ff0e9b82 */ /* 0x000f220000000a00 */
[----:B------:R-:W2:Y:S01]  /*0950*/  LD.E.64 R20, desc[UR36][R12.64+0x90] ;  /* 0x000090240c147980 */ /* 0x000ea2000c101b00 */
[----:B----4-:R-:W-:-:S03]  /*0960*/  @!P1 IMAD.WIDE R34, R34, 0x4, R14 ;  /* 0x0000000422229825 */ /* 0x010fc600078e020e */
[----:B------:R-:W2:Y:S04]  /*0970*/  LD.E.64 R14, desc[UR36][R12.64+0x98] ;  /* 0x000098240c0e7980 */ /* 0x000ea8000c101b00 */
[----:B------:R-:W4:Y:S04]  /*0980*/  @!P1 LDG.E R34, desc[UR36][R34.64] ;  /* 0x0000002422229981 */ /* 0x000f28000c1e1900 */
[----:B------:R-:W5:Y:S01]  /*0990*/  @!P4 LD.E R35, desc[UR36][R12.64+0x24] ;  /* 0x000024240c23c980 */ /* 0x000f62000c101900 */
[----:B---3--:R-:W-:-:S04]  /*09a0*/  ISETP.GE.U32.AND P0, PT, R28, R26, PT ;  /* 0x0000001a1c00720c */ /* 0x008fc80003f06070 */
[----:B------:R-:W-:Y:S02]  /*09b0*/  ISETP.GE.AND.EX P0, PT, R29, R27, PT, P0 ;  /* 0x0000001b1d00720c */ /* 0x000fe40003f06300 */
[----:B------:R-:W3:Y:S04]  /*09c0*/  LD.E.64 R26, desc[UR36][R12.64+0xb8] ;  /* 0x0000b8240c1a7980 */ /* 0x000ee8000c101b00 */
[----:B------:R-:W3:Y:S01]  /*09d0*/  LD.E.64 R28, desc[UR36][R12.64+0xb0] ;  /* 0x0000b0240c1c7980 */ /* 0x000ee2000c101b00 */
[----:B--2---:R-:W-:-:S03]  /*09e0*/  ISETP.GE.U32.AND P2, PT, R14, R20, PT ;  /* 0x000000140e00720c */ /* 0x004fc60003f46070 */
[----:B------:R-:W2:Y:S01]  /*09f0*/  @!P3 LD.E R20, desc[UR36][R12.64+0x44] ;  /* 0x000044240c14b980 */ /* 0x000ea2000c101900 */
[----:B------:R-:W-:Y:S02]  /*0a00*/  ISETP.GE.AND.EX P2, PT, R15, R21, PT, P2 ;  /* 0x000000150f00720c */ /* 0x000fe40003f46320 */
[----:B------:R-:W5:Y:S01]  /*0a10*/  @!P4 LDC.64 R14, c[0x0][0x3a8] ;  /* 0x0000ea00ff0ecb82 */ /* 0x000f620000000a00 */
[----:B----4-:R-:W-:Y:S01]  /*0a20*/  @!P1 VIMNMX R31, PT, PT, R31, R34, PT ;  /* 0x000000221f1f9248 */ /* 0x010fe20003fe0100 */
[----:B-----5:R-:W-:Y:S02]  /*0a30*/  @!P4 IMAD.WIDE R36, R35, 0x4, R14 ;  /* 0x000000042324c825 */ /* 0x020fe400078e020e */
[----:B------:R-:W4:Y:S04]  /*0a40*/  LD.E.64 R34, desc[UR36][R12.64+0xd8] ;  /* 0x0000d8240c227980 */ /* 0x000f28000c101b00 */
[----:B------:R-:W5:Y:S04]  /*0a50*/  @!P4 LDG.E R36, desc[UR36][R36.64] ;  /* 0x000000242424c981 */ /* 0x000f68000c1e1900 */
[----:B------:R-:W4:Y:S01]  /*0a60*/  LD.E.64 R14, desc[UR36][R12.64+0xd0] ;  /* 0x0000d0240c0e7980 */ /* 0x000f22000c101b00 */
[----:B---3--:R-:W-:-:S04]  /*0a70*/  ISETP.GE.U32.AND P1, PT, R26, R28, PT ;  /* 0x0000001c1a00720c */ /* 0x008fc80003f26070 */
[----:B------:R-:W-:Y:S02]  /*0a80*/  ISETP.GE.AND.EX P1, PT, R27, R29, PT, P1 ;  /* 0x0000001d1b00720c */ /* 0x000fe40003f26310 */
[----:B------:R-:W2:Y:S11]  /*0a90*/  @!P3 LDC.64 R26, c[0x0][0x3a8] ;  /* 0x0000ea00ff1abb82 */ /* 0x000eb60000000a00 */
[----:B------:R-:W3:Y:S01]  /*0aa0*/  @!P1 LD.E R21, desc[UR36][R12.64+0xa4] ;  /* 0x0000a4240c159980 */ /* 0x000ee2000c101900 */
[----:B--2---:R-:W-:-:S03]  /*0ab0*/  @!P3 IMAD.WIDE R28, R20, 0x4, R26 ;  /* 0x00000004141cb825 */ /* 0x004fc600078e021a */
[----:B------:R-:W2:Y:S04]  /*0ac0*/  @!P2 LD.E R27, desc[UR36][R12.64+0x84] ;  /* 0x000084240c1ba980 */ /* 0x000ea8000c101900 */
[----:B------:R-:W3:Y:S04]  /*0ad0*/  @!P3 LDG.E R28, desc[UR36][R28.64] ;  /* 0x000000241c1cb981 */ /* 0x000ee8000c1e1900 */
[----:B------:R-:W3:Y:S01]  /*0ae0*/  @!P0 LD.E R20, desc[UR36][R12.64+0x64] ;  /* 0x000064240c148980 */ /* 0x000ee2000c101900 */
[----:B-----5:R-:W-:Y:S02]  /*0af0*/  @!P4 VIMNMX R31, PT, PT, R31, R36, PT ;  /* 0x000000241f1fc248 */ /* 0x020fe40003fe0100 */
[----:B------:R-:W2:Y:S01]  /*0b00*/  @!P2 LDC.64 R36, c[0x0][0x3a8] ;  /* 0x0000ea00ff24ab82 */ /* 0x000ea20000000a00 */
[----:B----4-:R-:W-:-:S04]  /*0b10*/  ISETP.GE.U32.AND P4, PT, R34, R14, PT ;  /* 0x0000000e2200720c */ /* 0x010fc80003f86070 */
[----:B------:R-:W-:-:S03]  /*0b20*/  ISETP.GE.AND.EX P4, PT, R35, R15, PT, P4 ;  /* 0x0000000f2300720c */ /* 0x000fc60003f86340 */
[----:B------:R-:W0:Y:S10]  /*0b30*/  @!P0 LDC.64 R34, c[0x0][0x3a8] ;  /* 0x0000ea00ff228b82 */ /* 0x000e340000000a00 */
[----:B------:R-:W4:Y:S01]  /*0b40*/  @!P4 LD.E R15, desc[UR36][R12.64+0xc4] ;  /* 0x0000c4240c0fc980 */ /* 0x000f22000c101900 */
[----:B--2---:R-:W-:-:S02]  /*0b50*/  @!P2 IMAD.WIDE R36, R27, 0x4, R36 ;  /* 0x000000041b24a825 */ /* 0x004fc400078e0224 */
[----:B------:R-:W4:Y:S01]  /*0b60*/  @!P4 LDC.64 R26, c[0x0][0x3a8] ;  /* 0x0000ea00ff1acb82 */ /* 0x000f220000000a00 */
[----:B---3--:R-:W-:-:S03]  /*0b70*/  @!P3 VIMNMX R31, PT, PT, R31, R28, PT ;  /* 0x0000001c1f1fb248 */ /* 0x008fc60003fe0100 */
[----:B------:R-:W2:Y:S04]  /*0b80*/  @!P2 LDG.E R36, desc[UR36][R36.64] ;  /* 0x000000242424a981 */ /* 0x000ea8000c1e1900 */
[----:B------:R-:W1:Y:S01]  /*0b90*/  @!P1 LDC.64 R28, c[0x0][0x3a8] ;  /* 0x0000ea00ff1c9b82 */ /* 0x000e620000000a00 */
[----:B0-----:R-:W-:-:S06]  /*0ba0*/  @!P0 IMAD.WIDE R34, R20, 0x4, R34 ;  /* 0x0000000414228825 */ /* 0x001fcc00078e0222 */
[----:B------:R-:W3:Y:S01]  /*0bb0*/  @!P0 LDG.E R34, desc[UR36][R34.64] ;  /* 0x0000002422228981 */ /* 0x000ee2000c1e1900 */
[----:B-1----:R-:W-:-:S03]  /*0bc0*/  @!P1 IMAD.WIDE R28, R21, 0x4, R28 ;  /* 0x00000004151c9825 */ /* 0x002fc600078e021c */
[----:B------:R-:W5:Y:S04]  /*0bd0*/  LD.E.64 R20, desc[UR36][R12.64+0xf8] ;  /* 0x0000f8240c147980 */ /* 0x000f68000c101b00 */
[----:B------:R-:W2:Y:S01]  /*0be0*/  @!P1 LDG.E R28, desc[UR36][R28.64] ;  /* 0x000000241c1c9981 */ /* 0x000ea2000c1e1900 */
[----:B----4-:R-:W-:-:S03]  /*0bf0*/  @!P4 IMAD.WIDE R26, R15, 0x4, R26 ;  /* 0x000000040f1ac825 */ /* 0x010fc600078e021a */
[----:B------:R-:W5:Y:S04]  /*0c00*/  LD.E.64 R14, desc[UR36][R12.64+0xf0] ;  /* 0x0000f0240c0e7980 */ /* 0x000f68000c101b00 */
[----:B------:R-:W4:Y:S01]  /*0c10*/  @!P4 LDG.E R26, desc[UR36][R26.64] ;  /* 0x000000241a1ac981 */ /* 0x000f22000c1e1900 */
[----:B-----5:R-:W-:-:S04]  /*0c20*/  ISETP.GE.U32.AND P3, PT, R20, R14, PT ;  /* 0x0000000e1400720c */ /* 0x020fc80003f66070 */
[----:B------:R-:W-:-:S13]  /*0c30*/  ISETP.GE.AND.EX P3, PT, R21, R15, PT, P3 ;  /* 0x0000000f1500720c */ /* 0x000fda0003f66330 */
[----:B------:R-:W5:Y:S01]  /*0c40*/  @!P3 LD.E R21, desc[UR36][R12.64+0xe4] ;  /* 0x0000e4240c15b980 */ /* 0x000f62000c101900 */
[----:B------:R-:W5:Y:S01]  /*0c50*/  @!P3 LDC.64 R14, c[0x0][0x3a8] ;  /* 0x0000ea00ff0ebb82 */ /* 0x000f620000000a00 */
[----:B------:R-:W-:Y:S01]  /*0c60*/  VIADD R32, R32, 0x8 ;  /* 0x0000000820207836 */ /* 0x000fe20000000000 */
[----:B---3--:R-:W-:-:S04]  /*0c70*/  @!P0 VIMNMX R31, PT, PT, R31, R34, PT ;  /* 0x000000221f1f8248 */ /* 0x008fc80003fe0100 */
[----:B------:R-:W-:Y:S01]  /*0c80*/  ISETP.NE.AND P0, PT, R32, R33, PT ;  /* 0x000000212000720c */ /* 0x000fe20003f05270 */
[----:B-----5:R-:W-:-:S06]  /*0c90*/  @!P3 IMAD.WIDE R14, R21, 0x4, R14 ;  /* 0x00000004150eb825 */ /* 0x020fcc00078e020e */
[----:B------:R-:W3:Y:S01]  /*0ca0*/  @!P3 LDG.E R14, desc[UR36][R14.64] ;  /* 0x000000240e0eb981 */ /* 0x000ee2000c1e1900 */
[----:B--2---:R-:W-:-:S04]  /*0cb0*/  @!P2 VIMNMX R31, PT, PT, R31, R36, PT ;  /* 0x000000241f1fa248 */ /* 0x004fc80003fe0100 */
[----:B------:R-:W-:-:S04]  /*0cc0*/  @!P1 VIMNMX R31, PT, PT, R31, R28, PT ;  /* 0x0000001c1f1f9248 */ /* 0x000fc80003fe0100 */
[----:B----4-:R-:W-:-:S04]  /*0cd0*/  @!P4 VIMNMX R31, PT, PT, R31, R26, PT ;  /* 0x0000001a1f1fc248 */ /* 0x010fc80003fe0100 */
[----:B---3--:R-:W-:Y:S01]  /*0ce0*/  @!P3 VIMNMX R31, PT, PT, R31, R14, PT ;  /* 0x0000000e1f1fb248 */ /* 0x008fe20003fe0100 */
[----:B------:R-:W-:Y:S06]  /*0cf0*/  @P0 BRA `(.L_x_14) ;  /* 0xfffffff800d00947 */ /* 0x000fec000383ffff */
.L_x_13:
[----:B------:R-:W-:Y:S05]  /*0d00*/  BSYNC.RECONVERGENT B4 ;  /* 0x0000000000047941 */ /* 0x000fea0003800200 */
.L_x_12:
[----:B------:R-:W-:Y:S04]  /*0d10*/  BSSY.RECONVERGENT B4, `(.L_x_15) ;  /* 0x0000054000047945 */ /* 0x000fe80003800200 */
[----:B------:R-:W-:Y:S05]  /*0d20*/  @!P5 BRA `(.L_x_16) ;  /* 0x000000040048d947 */ /* 0x000fea0003800000 */
[----:B------:R-:W-:Y:S01]  /*0d30*/  ISETP.GE.U32.AND P0, PT, R30, 0x4, PT ;  /* 0x000000041e00780c */ /* 0x000fe20003f06070 */
[----:B------:R-:W-:Y:S01]  /*0d40*/  BSSY.RECONVERGENT B5, `(.L_x_17) ;  /* 0x000002a000057945 */ /* 0x000fe20003800200 */
[----:B------:R-:W-:-:S04]  /*0d50*/  LOP3.LUT R32, R3, 0x3, RZ, 0xc0, !PT ;  /* 0x0000000303207812 */ /* 0x000fc800078ec0ff */
[----:B------:R-:W-:-:S07]  /*0d60*/  ISETP.NE.AND P4, PT, R32, RZ, PT ;  /* 0x000000ff2000720c */ /* 0x000fce0003f85270 */
[----:B------:R-:W-:Y:S06]  /*0d70*/  @!P0 BRA `(.L_x_18) ;  /* 0x0000000000988947 */ /* 0x000fec0003800000 */
[----:B------:R-:W-:-:S05]  /*0d80*/  IMAD.WIDE.U32 R12, R33, 0x20, R6 ;  /* 0x00000020210c7825 */ /* 0x000fca00078e0006 */
[----:B------:R-:W2:Y:S04]  /*0d90*/  LD.E.64 R28, desc[UR36][R12.64+0x18] ;  /* 0x000018240c1c7980 */ /* 0x000ea8000c101b00 */
[----:B------:R-:W2:Y:S04]  /*0da0*/  LD.E.64 R26, desc[UR36][R12.64+0x10] ;  /* 0x000010240c1a7980 */ /* 0x000ea8000c101b00 */
[----:B------:R-:W3:Y:S04]  /*0db0*/  LD.E.64 R20, desc[UR36][R12.64+0x38] ;  /* 0x000038240c147980 */ /* 0x000ee8000c101b00 */
[----:B------:R-:W3:Y:S01]  /*0dc0*/  LD.E.64 R14, desc[UR36][R12.64+0x30] ;  /* 0x000030240c0e7980 */ /* 0x000ee2000c101b00 */
[----:B--2---:R-:W-:-:S04]  /*0dd0*/  ISETP.GE.U32.AND P0, PT, R28, R26, PT ;  /* 0x0000001a1c00720c */ /* 0x004fc80003f06070 */
[----:B------:R-:W-:Y:S02]  /*0de0*/  ISETP.GE.AND.EX P0, PT, R29, R27, PT, P0 ;  /* 0x0000001b1d00720c */ /* 0x000fe40003f06300 */
[----:B------:R-:W2:Y:S01]  /*0df0*/  LD.E.64 R28, desc[UR36][R12.64+0x58] ;  /* 0x000058240c1c7980 */ /* 0x000ea2000c101b00 */
[----:B---3--:R-:W-:-:S03]  /*0e00*/  ISETP.GE.U32.AND P1, PT, R20, R14, PT ;  /* 0x0000000e1400720c */ /* 0x008fc60003f26070 */
[----:B------:R-:W2:Y:S01]  /*0e10*/  LD.E.64 R26, desc[UR36][R12.64+0x50] ;  /* 0x000050240c1a7980 */ /* 0x000ea2000c101b00 */
[----:B------:R-:W-:-:S03]  /*0e20*/  ISETP.GE.AND.EX P1, PT, R21, R15, PT, P1 ;  /* 0x0000000f1500720c */ /* 0x000fc60003f26310 */
[----:B------:R-:W3:Y:S04]  /*0e30*/  LD.E.64 R20, desc[UR36][R12.64+0x78] ;  /* 0x000078240c147980 */ /* 0x000ee8000c101b00 */
[----:B------:R-:W3:Y:S04]  /*0e40*/  LD.E.64 R14, desc[UR36][R12.64+0x70] ;  /* 0x000070240c0e7980 */ /* 0x000ee8000c101b00 */
[----:B------:R-:W4:Y:S04]  /*0e50*/  @!P0 LD.E R30, desc[UR36][R12.64+0x4] ;  /* 0x000004240c1e8980 */ /* 0x000f28000c101900 */
[----:B------:R-:W5:Y:S01]  /*0e60*/  @!P1 LD.E R35, desc[UR36][R12.64+0x24] ;  /* 0x000024240c239980 */ /* 0x000f62000c101900 */
[----:B--2---:R-:W-:-:S04]  /*0e70*/  ISETP.GE.U32.AND P2, PT, R28, R26, PT ;  /* 0x0000001a1c00720c */ /* 0x004fc80003f46070 */
[----:B------:R-:W-:Y:S02]  /*0e80*/  ISETP.GE.AND.EX P2, PT, R29, R27, PT, P2 ;  /* 0x0000001b1d00720c */ /* 0x000fe40003f46320 */
[----:B---3--:R-:W-:-:S04]  /*0e90*/  ISETP.GE.U32.AND P3, PT, R20, R14, PT ;  /* 0x0000000e1400720c */ /* 0x008fc80003f66070 */
[----:B------:R-:W-:Y:S02]  /*0ea0*/  ISETP.GE.AND.EX P3, PT, R21, R15, PT, P3 ;  /* 0x0000000f1500720c */ /* 0x000fe40003f66330 */
[----:B------:R-:W5:Y:S05]  /*0eb0*/  @!P1 LDC.64 R14, c[0x0][0x3a8] ;  /* 0x0000ea00ff0e9b82 */ /* 0x000f6a0000000a00 */
[----:B------:R-:W2:Y:S03]  /*0ec0*/  @!P2 LD.E R29, desc[UR36][R12.64+0x44] ;  /* 0x000044240c1da980 */ /* 0x000ea6000c101900 */
[----:B------:R-:W4:Y:S03]  /*0ed0*/  @!P0 LDC.64 R20, c[0x0][0x3a8] ;  /* 0x0000ea00ff148b82 */ /* 0x000f260000000a00 */
[----:B------:R-:W3:Y:S05]  /*0ee0*/  @!P3 LD.E R37, desc[UR36][R12.64+0x64] ;  /* 0x000064240c25b980 */ /* 0x000eea000c101900 */
[----:B------:R-:W2:Y:S01]  /*0ef0*/  @!P2 LDC.64 R26, c[0x0][0x3a8] ;  /* 0x0000ea00ff1aab82 */ /* 0x000ea20000000a00 */
[----:B-----5:R-:W-:-:S07]  /*0f00*/  @!P1 IMAD.WIDE R34, R35, 0x4, R14 ;  /* 0x0000000423229825 */ /* 0x020fce00078e020e */
[----:B------:R-:W3:Y:S01]  /*0f10*/  @!P3 LDC.64 R14, c[0x0][0x3a8] ;  /* 0x0000ea00ff0ebb82 */ /* 0x000ee20000000a00 */
[----:B------:R-:W5:Y:S01]  /*0f20*/  @!P1 LDG.E R34, desc[UR36][R34.64] ;  /* 0x0000002422229981 */ /* 0x000f62000c1e1900 */
[----:B----4-:R-:W-:-:S06]  /*0f30*/  @!P0 IMAD.WIDE R20, R30, 0x4, R20 ;  /* 0x000000041e148825 */ /* 0x010fcc00078e0214 */
[----:B------:R-:W4:Y:S01]  /*0f40*/  @!P0 LDG.E R20, desc[UR36][R20.64] ;  /* 0x0000002414148981 */ /* 0x000f22000c1e1900 */
[----:B--2---:R-:W-:-:S06]  /*0f50*/  @!P2 IMAD.WIDE R26, R29, 0x4, R26 ;  /* 0x000000041d1aa825 */ /* 0x004fcc00078e021a */
[----:B------:R-:W2:Y:S01]  /*0f60*/  @!P2 LDG.E R26, desc[UR36][R26.64] ;  /* 0x000000241a1aa981 */ /* 0x000ea2000c1e1900 */
[----:B---3--:R-:W-:-:S06]  /*0f70*/  @!P3 IMAD.WIDE R14, R37, 0x4, R14 ;  /* 0x00000004250eb825 */ /* 0x008fcc00078e020e */
[----:B------:R-:W3:Y:S01]  /*0f80*/  @!P3 LDG.E R14, desc[UR36][R14.64] ;  /* 0x000000240e0eb981 */ /* 0x000ee2000c1e1900 */
[----:B------:R-:W-:Y:S01]  /*0f90*/  VIADD R33, R33, 0x4 ;  /* 0x0000000421217836 */ /* 0x000fe20000000000 */
[----:B----4-:R-:W-:-:S04]  /*0fa0*/  @!P0 VIMNMX R31, PT, PT, R31, R20, PT ;  /* 0x000000141f1f8248 */ /* 0x010fc80003fe0100 */
[----:B-----5:R-:W-:-:S04]  /*0fb0*/  @!P1 VIMNMX R31, PT, PT, R31, R34, PT ;  /* 0x000000221f1f9248 */ /* 0x020fc80003fe0100 */
[----:B--2---:R-:W-:-:S04]  /*0fc0*/  @!P2 VIMNMX R31, PT, PT, R31, R26, PT ;  /* 0x0000001a1f1fa248 */ /* 0x004fc80003fe0100 */
[----:B---3--:R-:W-:-:S07]  /*0fd0*/  @!P3 VIMNMX R31, PT, PT, R31, R14, PT ;  /* 0x0000000e1f1fb248 */ /* 0x008fce0003fe0100 */
.L_x_18:
[----:B------:R-:W-:Y:S05]  /*0fe0*/  BSYNC.RECONVERGENT B5 ;  /* 0x0000000000057941 */ /* 0x000fea0003800200 */
.L_x_17:
[----:B------:R-:W-:Y:S05]  /*0ff0*/  @!P4 BRA `(.L_x_16) ;  /* 0x000000000094c947 */ /* 0x000fea0003800000 */
[----:B------:R-:W-:Y:S01]  /*1000*/  ISETP.NE.AND P0, PT, R32, 0x1, PT ;  /* 0x000000012000780c */ /* 0x000fe20003f05270 */
[----:B------:R-:W-:Y:S01]  /*1010*/  BSSY.RECONVERGENT B5, `(.L_x_19) ;  /* 0x0000018000057945 */ /* 0x000fe20003800200 */
[----:B------:R-:W-:-:S04]  /*1020*/  LOP3.LUT R3, R3, 0x1, RZ, 0xc0, !PT ;  /* 0x0000000103037812 */ /* 0x000fc800078ec0ff */
[----:B------:R-:W-:-:S07]  /*1030*/  ISETP.NE.U32.AND P2, PT, R3, 0x1, PT ;  /* 0x000000010300780c */ /* 0x000fce0003f45070 */
        /* <DEDUP_REMOVED lines=8> */
[----:B---3--:R-:W-:-:S04]  /*10c0*/  ISETP.GE.U32.AND P1, PT, R14, R20, PT ;  /* 0x000000140e00720c */ /* 0x008fc80003f26070 */
[----:B------:R-:W-:-:S07]  /*10d0*/  ISETP.GE.AND.EX P1, PT, R15, R21, PT, P1 ;  /* 0x000000150f00720c */ /* 0x000fce0003f26310 */
[----:B------:R-:W2:Y:S01]  /*10e0*/  @!P0 LD.E R3, desc[UR36][R12.64+0x4] ;  /* 0x000004240c038980 */ /* 0x000ea2000c101900 */
[----:B------:R-:W2:Y:S05]  /*10f0*/  @!P0 LDC.64 R20, c[0x0][0x3a8] ;  /* 0x0000ea00ff148b82 */ /* 0x000eaa0000000a00 */
[----:B------:R-:W3:Y:S03]  /*1100*/  @!P1 LD.E R27, desc[UR36][R12.64+0x24] ;  /* 0x000024240c1b9980 */ /* 0x000ee6000c101900 */
[----:B------:R-:W3:Y:S01]  /*1110*/  @!P1 LDC.64 R14, c[0x0][0x3a8] ;  /* 0x0000ea00ff0e9b82 */ /* 0x000ee20000000a00 */
[----:B--2---:R-:W-:-:S06]  /*1120*/  @!P0 IMAD.WIDE R20, R3, 0x4, R20 ;  /* 0x0000000403148825 */ /* 0x004fcc00078e0214 */
[----:B------:R-:W2:Y:S01]  /*1130*/  @!P0 LDG.E R20, desc[UR36][R20.64] ;  /* 0x0000002414148981 */ /* 0x000ea2000c1e1900 */
[----:B---3--:R-:W-:-:S06]  /*1140*/  @!P1 IMAD.WIDE R14, R27, 0x4, R14 ;  /* 0x000000041b0e9825 */ /* 0x008fcc00078e020e */
[----:B------:R-:W3:Y:S01]  /*1150*/  @!P1 LDG.E R14, desc[UR36][R14.64] ;  /* 0x000000240e0e9981 */ /* 0x000ee2000c1e1900 */
[----:B------:R-:W-:Y:S01]  /*1160*/  VIADD R33, R33, 0x2 ;  /* 0x0000000221217836 */ /* 0x000fe20000000000 */
[----:B--2---:R-:W-:-:S04]  /*1170*/  @!P0 VIMNMX R31, PT, PT, R31, R20, PT ;  /* 0x000000141f1f8248 */ /* 0x004fc80003fe0100 */
[----:B---3--:R-:W-:-:S07]  /*1180*/  @!P1 VIMNMX R31, PT, PT, R31, R14, PT ;  /* 0x0000000e1f1f9248 */ /* 0x008fce0003fe0100 */
.L_x_20:
[----:B------:R-:W-:Y:S05]  /*1190*/  BSYNC.RECONVERGENT B5 ;  /* 0x0000000000057941 */ /* 0x000fea0003800200 */
.L_x_19:
[----:B------:R-:W-:Y:S05]  /*11a0*/  @P2 BRA `(.L_x_16) ;  /* 0x0000000000282947 */ /* 0x000fea0003800000 */
[----:B------:R-:W-:-:S05]  /*11b0*/  IMAD.WIDE.U32 R14, R33, 0x20, R6 ;  /* 0x00000020210e7825 */ /* 0x000fca00078e0006 */
[----:B------:R-:W2:Y:S04]  /*11c0*/  LD.E.64 R6, desc[UR36][R14.64+0x18] ;  /* 0x000018240e067980 */ /* 0x000ea8000c101b00 */
[----:B------:R-:W2:Y:S02]  /*11d0*/  LD.E.64 R12, desc[UR36][R14.64+0x10] ;  /* 0x000010240e0c7980 */ /* 0x000ea4000c101b00 */
[----:B--2---:R-:W-:-:S04]  /*11e0*/  ISETP.GE.U32.AND P0, PT, R6, R12, PT ;  /* 0x0000000c0600720c */ /* 0x004fc80003f06070 */
[----:B------:R-:W-:-:S13]  /*11f0*/  ISETP.GE.AND.EX P0, PT, R7, R13, PT, P0 ;  /* 0x0000000d0700720c */ /* 0x000fda0003f06300 */
[----:B------:R-:W2:Y:S01]  /*1200*/  @!P0 LD.E R3, desc[UR36][R14.64+0x4] ;  /* 0x000004240e038980 */ /* 0x000ea2000c101900 */
[----:B------:R-:W2:Y:S02]  /*1210*/  @!P0 LDC.64 R6, c[0x0][0x3a8] ;  /* 0x0000ea00ff068b82 */ /* 0x000ea40000000a00 */
[----:B--2---:R-:W-:-:S06]  /*1220*/  @!P0 IMAD.WIDE R6, R3, 0x4, R6 ;  /* 0x0000000403068825 */ /* 0x004fcc00078e0206 */
[----:B------:R-:W2:Y:S02]  /*1230*/  @!P0 LDG.E R6, desc[UR36][R6.64] ;  /* 0x0000002406068981 */ /* 0x000ea4000c1e1900 */
[----:B--2---:R-:W-:-:S07]  /*1240*/  @!P0 VIMNMX R31, PT, PT, R31, R6, PT ;  /* 0x000000061f1f8248 */ /* 0x004fce0003fe0100 */
.L_x_16:
[----:B------:R-:W-:Y:S05]  /*1250*/  BSYNC.RECONVERGENT B4 ;  /* 0x0000000000047941 */ /* 0x000fea0003800200 */
.L_x_15:
[----:B------:R-:W-:-:S05]  /*1260*/  VIADD R31, R31, 0x1 ;  /* 0x000000011f1f7836 */ /* 0x000fca0000000000 */
[----:B------:R0:W-:Y:S04]  /*1270*/  STG.E desc[UR36][R4.64], R31 ;  /* 0x0000001f04007986 */ /* 0x0001e8000c101924 */
[----:B------:R0:W5:Y:S01]  /*1280*/  LDG.E R32, desc[UR36][R8.64] ;  /* 0x0000002408207981 */ /* 0x000162000c1e1900 */
[----:B------:R-:W-:-:S07]  /*1290*/  IMAD.MOV.U32 R30, RZ, RZ, 0x1 ;  /* 0x00000001ff1e7424 */ /* 0x000fce00078e00ff */
.L_x_7:
[----:B------:R-:W-:Y:S05]  /*12a0*/  BSYNC.RECONVERGENT B0 ;  /* 0x0000000000007941 */ /* 0x000fea0003800200 */
.L_x_6:
[----:B-----5:R-:W-:-:S13]  /*12b0*/  ISETP.GE.AND P0, PT, R32, 0x1, PT ;  /* 0x000000012000780c */ /* 0x020fda0003f06270 */
[----:B------:R-:W-:Y:S05]  /*12c0*/  @!P0 BRA `(.L_x_5) ;  /* 0x0000000400508947 */ /* 0x000fea0003800000 */
[----:B------:R-:W-:-:S07]  /*12d0*/  IMAD.MOV.U32 R3, RZ, RZ, RZ ;  /* 0x000000ffff037224 */ /* 0x000fce00078e00ff */
.L_x_31:
[----:B------:R-:W2:Y:S01]  /*12e0*/  LDG.E.64 R20, desc[UR36][R10.64] ;  /* 0x000000240a147981 */ /* 0x000ea2000c1e1b00 */
[----:B-1----:R-:W1:Y:S01]  /*12f0*/  LDC.64 R14, c[0x0][0x398] ;  /* 0x0000e600ff0e7b82 */ /* 0x002e620000000a00 */
[----:B--2---:R-:W-:-:S05]  /*1300*/  IMAD.WIDE.U32 R20, R3, 0x20, R20 ;  /* 0x0000002003147825 */ /* 0x004fca00078e0014 */
[----:B------:R-:W1:Y:S02]  /*1310*/  LD.E R33, desc[UR36][R20.64] ;  /* 0x0000002414217980 */ /* 0x000e64000c101900 */
[----:B-1----:R-:W-:-:S05]  /*1320*/  IMAD.WIDE R12, R33, 0x8, R14 ;  /* 0x00000008210c7825 */ /* 0x002fca00078e020e */
[----:B0-----:R-:W2:Y:S01]  /*1330*/  LDG.E.64 R4, desc[UR36][R12.64] ;  /* 0x000000240c047981 */ /* 0x001ea2000c1e1b00 */
[----:B------:R-:W-:Y:S05]  /*1340*/  YIELD ;  /* 0x0000000000007946 */ /* 0x000fea0003800000 */
[----:B------:R-:W-:Y:S01]  /*1350*/  BSSY.RECONVERGENT B0, `(.L_x_21) ;  /* 0x0000048000007945 */ /* 0x000fe20003800200 */
[----:B--2---:R-:W-:-:S04]  /*1360*/  ISETP.GE.U32.AND P0, PT, R4, 0x1, PT ;  /* 0x000000010400780c */ /* 0x004fc80003f06070 */
[----:B------:R-:W-:-:S13]  /*1370*/  ISETP.GE.AND.EX P0, PT, R5, RZ, PT, P0 ;  /* 0x000000ff0500720c */ /* 0x000fda0003f06300 */
[----:B------:R-:W-:Y:S05]  /*1380*/  @!P0 BRA `(.L_x_22) ;  /* 0x0000000400108947 */ /* 0x000fea0003800000 */
[----:B------:R-:W2:Y:S04]  /*1390*/  LD.E.64 R6, desc[UR36][R20.64+0x10] ;  /* 0x0000102414067980 */ /* 0x000ea8000c101b00 */
[----:B------:R-:W2:Y:S02]  /*13a0*/  LD.E.64 R26, desc[UR36][R20.64+0x18] ;  /* 0x00001824141a7980 */ /* 0x000ea4000c101b00 */
[----:B--2---:R-:W-:-:S04]  /*13b0*/  ISETP.GT.U32.AND P0, PT, R6, R26, PT ;  /* 0x0000001a0600720c */ /* 0x004fc80003f04070 */
[----:B------:R-:W-:-:S13]  /*13c0*/  ISETP.GT.AND.EX P0, PT, R7, R27, PT, P0 ;  /* 0x0000001b0700720c */ /* 0x000fda0003f04300 */
[----:B------:R-:W-:Y:S05]  /*13d0*/  @!P0 BRA `(.L_x_22) ;  /* 0x0000000000fc8947 */ /* 0x000fea0003800000 */
[----:B------:R-:W2:Y:S01]  /*13e0*/  LD.E R31, desc[UR36][R20.64+0x4] ;  /* 0x00000424141f7980 */ /* 0x000ea2000c101900 */
[----:B------:R-:W2:Y:S02]  /*13f0*/  LDC.64 R28, c[0x0][0x3a8] ;  /* 0x0000ea00ff1c7b82 */ /* 0x000ea40000000a00 */
[----:B--2---:R-:W-:-:S04]  /*1400*/  IMAD.WIDE R34, R31, 0x4, R28 ;  /* 0x000000041f227825 */ /* 0x004fc800078e021c */
[----:B------:R-:W-:Y:S02]  /*1410*/  IMAD.WIDE R28, R33, 0x4, R28 ;  /* 0x00000004211c7825 */ /* 0x000fe400078e021c */
[----:B------:R-:W2:Y:S04]  /*1420*/  LDG.E R34, desc[UR36][R34.64] ;  /* 0x0000002422227981 */ /* 0x000ea8000c1e1900 */
[----:B------:R-:W3:Y:S01]  /*1430*/  LDG.E R28, desc[UR36][R28.64] ;  /* 0x000000241c1c7981 */ /* 0x000ee2000c1e1900 */
[----:B--2---:R-:W-:-:S05]  /*1440*/  VIADD R33, R34, 0x1 ;  /* 0x0000000122217836 */ /* 0x004fca0000000000 */
[----:B---3--:R-:W-:-:S13]  /*1450*/  ISETP.NE.AND P0, PT, R28, R33, PT ;  /* 0x000000211c00720c */ /* 0x008fda0003f05270 */
[----:B------:R-:W-:Y:S05]  /*1460*/  @P0 BRA `(.L_x_22) ;  /* 0x0000000000d80947 */ /* 0x000fea0003800000 */
[----:B------:R-:W-:-:S05]  /*1470*/  IADD3 R29, P0, PT, R6, -R26, RZ ;  /* 0x8000001a061d7210 */ /* 0x000fca0007f1e0ff */
[----:B------:R-:W-:Y:S01]  /*1480*/  IMAD.X R7, R7, 0x1, ~R27, P0 ;  /* 0x0000000107077824 */ /* 0x000fe200000e0e1b */
[----:B------:R-:W-:-:S04]  /*1490*/  ISETP.LT.U32.AND P0, PT, R4, R29, PT ;  /* 0x0000001d0400720c */ /* 0x000fc80003f01070 */
[----:B------:R-:W-:-:S04]  /*14a0*/  ISETP.LT.AND.EX P0, PT, R5, R7, PT, P0 ;  /* 0x000000070500720c */ /* 0x000fc80003f01300 */
[----:B------:R-:W-:Y:S02]  /*14b0*/  SEL R26, R4, R29, P0 ;  /* 0x0000001d041a7207 */ /* 0x000fe40000000000 */
[----:B------:R-:W-:-:S06]  /*14c0*/  SEL R27, R5, R7, P0 ;  /* 0x00000007051b7207 */ /* 0x000fcc0000000000 */
[----:B------:R0:W-:Y:S01]  /*14d0*/  ATOM.E.ADD.64.STRONG.GPU P0, RZ, desc[UR36][R20.64+0x18], R26 ;  /* 0x8000181a14ff798a */ /* 0x0001e2000810f524 */
[----:B------:R-:W-:Y:S04]  /*14e0*/  BSSY.RECONVERGENT B4, `(.L_x_23) ;  /* 0x0000010000047945 */ /* 0x000fe80003800200 */
[----:B0-----:R-:W-:Y:S05]  /*14f0*/  @P0 BRA `(.L_x_24) ;  /* 0x0000000000380947 */ /* 0x001fea0003800000 */
[----:B------:R-:W0:Y:S02]  /*1500*/  QSPC.E.S P0, RZ, [R20+0x18] ;  /* 0x0000180014ff73aa */ /* 0x000e240000000500 */
[----:B0-----:R-:W-:Y:S05]  /*1510*/  @!P0 BRA `(.L_x_25) ;  /* 0x0000000000208947 */ /* 0x001fea0003800000 */
[----:B------:R-:W-:-:S05]  /*1520*/  IMAD.MOV.U32 R4, RZ, RZ, R20 ;  /* 0x000000ffff047224 */ /* 0x000fca00078e0014 */
[----:B------:R-:W-:-:S07]  /*1530*/  MOV R29, R4 ;  /* 0x00000004001d7202 */ /* 0x000fce0000000f00 */
.L_x_26:
[----:B------:R-:W0:Y:S02]  /*1540*/  LDS.64 R4, [R29+0x18] ;  /* 0x000018001d047984 */ /* 0x000e240000000a00 */
[----:B0-----:R-:W-:-:S05]  /*1550*/  IADD3 R6, P0, PT, R4, R26, RZ ;  /* 0x0000001a04067210 */ /* 0x001fca0007f1e0ff */
[----:B------:R-:W-:-:S07]  /*1560*/  IMAD.X R7, R5, 0x1, R27, P0 ;  /* 0x0000000105077824 */ /* 0x000fce00000e061b */
[----:B------:R-:W0:Y:S02]  /*1570*/  ATOMS.CAST.SPIN.64 P0, [R29+0x18], R4, R6 ;  /* 0x000018041d00758d */ /* 0x000e240001800406 */
[----:B0-----:R-:W-:Y:S05]  /*1580*/  @!P0 BRA `(.L_x_26) ;  /* 0xfffffffc00ec8947 */ /* 0x001fea000383ffff */
[----:B------:R-:W-:Y:S05]  /*1590*/  BRA `(.L_x_24) ;  /* 0x0000000000107947 */ /* 0x000fea0003800000 */
.L_x_25:
[----:B------:R-:W2:Y:S02]  /*15a0*/  LD.E.64 R4, desc[UR36][R20.64+0x18] ;  /* 0x0000182414047980 */ /* 0x000ea4000c101b00 */
[----:B--2---:R-:W-:-:S05]  /*15b0*/  IADD3 R4, P0, PT, R4, R26, RZ ;  /* 0x0000001a04047210 */ /* 0x004fca0007f1e0ff */
[----:B------:R-:W-:-:S05]  /*15c0*/  IMAD.X R5, R5, 0x1, R27, P0 ;  /* 0x0000000105057824 */ /* 0x000fca00000e061b */
[----:B------:R0:W-:Y:S03]  /*15d0*/  ST.E.64 desc[UR36][R20.64+0x18], R4 ;  /* 0x0000180414007985 */ /* 0x0001e6000c101b24 */
.L_x_24:
[----:B------:R-:W-:Y:S05]  /*15e0*/  BSYNC.RECONVERGENT B4 ;  /* 0x0000000000047941 */ /* 0x000fea0003800200 */
.L_x_23:
[----:B------:R-:W1:Y:S02]  /*15f0*/  LDC.64 R6, c[0x0][0x390] ;  /* 0x0000e400ff067b82 */ /* 0x000e640000000a00 */
[----:B-1----:R-:W-:Y:S02]  /*1600*/  IMAD.WIDE R6, R31, 0x8, R6 ;  /* 0x000000081f067825 */ /* 0x002fe400078e0206 */
[----:B------:R-:W2:Y:S04]  /*1610*/  LD.E R31, desc[UR36][R20.64+0x8] ;  /* 0x00000824141f7980 */ /* 0x000ea8000c101900 */
[----:B0-----:R-:W2:Y:S01]  /*1620*/  LDG.E.64 R4, desc[UR36][R6.64] ;  /* 0x0000002406047981 */ /* 0x001ea2000c1e1b00 */
[----:B------:R-:W-:-:S05]  /*1630*/  IADD3 R28, P0, PT, RZ, -R26, RZ ;  /* 0x8000001aff1c7210 */ /* 0x000fca0007f1e0ff */
[----:B------:R-:W-:Y:S02]  /*1640*/  IMAD.X R29, RZ, RZ, ~R27, P0 ;  /* 0x000000ffff1d7224 */ /* 0x000fe400000e0e1b */
[----:B--2---:R-:W-:-:S05]  /*1650*/  IMAD.WIDE R4, R31, 0x20, R4 ;  /* 0x000000201f047825 */ /* 0x004fca00078e0204 */
[----:B------:R0:W-:Y:S01]  /*1660*/  ATOM.E.ADD.64.STRONG.GPU P0, RZ, desc[UR36][R4.64+0x18], R28 ;  /* 0x8000181c04ff798a */ /* 0x0001e2000810f524 */
[----:B------:R-:W-:Y:S04]  /*1670*/  BSSY.RECONVERGENT B4, `(.L_x_27) ;  /* 0x000000f000047945 */ /* 0x000fe80003800200 */
[----:B0-----:R-:W-:Y:S05]  /*1680*/  @P0 BRA `(.L_x_28) ;  /* 0x0000000000340947 */ /* 0x001fea0003800000 */
[----:B------:R-:W0:Y:S02]  /*1690*/  QSPC.E.S P0, RZ, [R4+0x18] ;  /* 0x0000180004ff73aa */ /* 0x000e240000000500 */
[----:B0-----:R-:W-:Y:S05]  /*16a0*/  @!P0 BRA `(.L_x_29) ;  /* 0x00000000001c8947 */ /* 0x001fea0003800000 */
[----:B------:R-:W-:-:S07]  /*16b0*/  MOV R31, R4 ;  /* 0x00000004001f7202 */ /* 0x000fce0000000f00 */
.L_x_30:
[----:B------:R-:W0:Y:S02]  /*16c0*/  LDS.64 R4, [R31+0x18] ;  /* 0x000018001f047984 */ /* 0x000e240000000a00 */
[----:B0-----:R-:W-:-:S05]  /*16d0*/  IADD3 R6, P0, PT, R4, R28, RZ ;  /* 0x0000001c04067210 */ /* 0x001fca0007f1e0ff */
[----:B------:R-:W-:-:S07]  /*16e0*/  IMAD.X R7, R5, 0x1, R29, P0 ;  /* 0x0000000105077824 */ /* 0x000fce00000e061d */
[----:B------:R-:W0:Y:S02]  /*16f0*/  ATOMS.CAST.SPIN.64 P0, [R31+0x18], R4, R6 ;  /* 0x000018041f00758d */ /* 0x000e240001800406 */
[----:B0-----:R-:W-:Y:S05]  /*1700*/  @!P0 BRA `(.L_x_30) ;  /* 0xfffffffc00ec8947 */ /* 0x001fea000383ffff */
[----:B------:R-:W-:Y:S05]  /*1710*/  BRA `(.L_x_28) ;  /* 0x0000000000107947 */ /* 0x000fea0003800000 */
.L_x_29:
[----:B------:R-:W2:Y:S02]  /*1720*/  LD.E.64 R6, desc[UR36][R4.64+0x18] ;  /* 0x0000182404067980 */ /* 0x000ea4000c101b00 */
[----:B--2---:R-:W-:-:S05]  /*1730*/  IADD3 R6, P0, PT, R6, R28, RZ ;  /* 0x0000001c06067210 */ /* 0x004fca0007f1e0ff */
[----:B------:R-:W-:-:S05]  /*1740*/  IMAD.X R7, R7, 0x1, R29, P0 ;  /* 0x0000000107077824 */ /* 0x000fca00000e061d */
[----:B------:R0:W-:Y:S03]  /*1750*/  ST.E.64 desc[UR36][R4.64+0x18], R6 ;  /* 0x0000180604007985 */ /* 0x0001e6000c101b24 */
.L_x_28:
[----:B------:R-:W-:Y:S05]  /*1760*/  BSYNC.RECONVERGENT B4 ;  /* 0x0000000000047941 */ /* 0x000fea0003800200 */
.L_x_27:
[----:B------:R1:W-:Y:S04]  /*1770*/  REDG.E.ADD.64.STRONG.GPU desc[UR36][R12.64], R28 ;  /* 0x0000001c0c00798e */ /* 0x0003e8000c12e524 */
[----:B------:R-:W2:Y:S02]  /*1780*/  LD.E R21, desc[UR36][R20.64+0x4] ;  /* 0x0000042414157980 */ /* 0x000ea4000c101900 */
[----:B--2---:R-:W-:-:S05]  /*1790*/  IMAD.WIDE R14, R21, 0x8, R14 ;  /* 0x00000008150e7825 */ /* 0x004fca00078e020e */
[----:B------:R1:W-:Y:S04]  /*17a0*/  REDG.E.ADD.64.STRONG.GPU desc[UR36][R14.64], R26 ;  /* 0x0000001a0e00798e */ /* 0x0003e8000c12e524 */
[----:B------:R1:W5:Y:S01]  /*17b0*/  LDG.E R32, desc[UR36][R8.64] ;  /* 0x0000002408207981 */ /* 0x000362000c1e1900 */
[----:B------:R-:W-:-:S07]  /*17c0*/  IMAD.MOV.U32 R30, RZ, RZ, 0x1 ;  /* 0x00000001ff1e7424 */ /* 0x000fce00078e00ff */
.L_x_22:
[----:B------:R-:W-:Y:S05]  /*17d0*/  BSYNC.RECONVERGENT B0 ;  /* 0x0000000000007941 */ /* 0x000fea0003800200 */
.L_x_21:
[----:B------:R-:W-:-:S05]  /*17e0*/  VIADD R3, R3, 0x1 ;  /* 0x0000000103037836 */ /* 0x000fca0000000000 */
[----:B-----5:R-:W-:-:S13]  /*17f0*/  ISETP.GE.AND P0, PT, R3, R32, PT ;  /* 0x000000200300720c */ /* 0x020fda0003f06270 */
[----:B------:R-:W-:Y:S05]  /*1800*/  @!P0 BRA `(.L_x_31) ;  /* 0xfffffff800b48947 */ /* 0x000fea000383ffff */
.L_x_5:
[----:B------:R-:W-:Y:S05]  /*1810*/  BSYNC B1 ;  /* 0x0000000000017941 */ /* 0x000fea0003800000 */
.L_x_4:
[----:B------:R-:W-:-:S05]  /*1820*/  VIADD R0, R0, 0x1 ;  /* 0x0000000100007836 */ /* 0x000fca0000000000 */
[----:B------:R-:W-:-:S13]  /*1830*/  ISETP.GE.AND P0, PT, R0, R23, PT ;  /* 0x000000170000720c */ /* 0x000fda0003f06270 */
[----:B------:R-:W-:Y:S05]  /*1840*/  @!P0 BRA `(.L_x_32) ;  /* 0xffffffec00008947 */ /* 0x000fea000383ffff */
[----:B------:R-:W-:Y:S05]  /*1850*/  BSYNC B2 ;  /* 0x0000000000027941 */ /* 0x000fea0003800000 */
.L_x_3:
[----:B------:R-:W-:-:S13]  /*1860*/  LOP3.LUT P0, RZ, R30, 0xff, RZ, 0xc0, !PT ;  /* 0x000000ff1eff7812 */ /* 0x000fda000780c0ff */
[----:B0-----:R-:W0:Y:S02]  /*1870*/  @P0 LDC.64 R4, c[0x0][0x3c0] ;  /* 0x0000f000ff040b82 */ /* 0x001e240000000a00 */
[----:B0-----:R0:W-:Y:S02]  /*1880*/  @P0 STG.E desc[UR36][R4.64], R18 ;  /* 0x0000001204000986 */ /* 0x0011e4000c101924 */
.L_x_2:
[----:B------:R-:W-:Y:S05]  /*1890*/  BSYNC B3 ;  /* 0x0000000000037941 */ /* 0x000fea0003800000 */
.L_x_1:
[----:B------:R-:W-:Y:S01]  /*18a0*/  IMAD.HI.U32 R0, R18, -0x2e48e8a7, RZ ;  /* 0xd1b7175912007827 */ /* 0x000fe200078e00ff */
[----:B------:R-:W-:Y:S04]  /*18b0*/  BSSY.RECONVERGENT B6, `(.L_x_33) ;  /* 0x0000014000067945 */ /* 0x000fe80003800200 */
[----:B------:R-:W-:-:S05]  /*18c0*/  SHF.R.U32.HI R3, RZ, 0xd, R0 ;  /* 0x0000000dff037819 */ /* 0x000fca0000011600 */
[----:B------:R-:W-:-:S05]  /*18d0*/  IMAD R0, R3, -0x2710, R18 ;  /* 0xffffd8f003007824 */ /* 0x000fca00078e0212 */
[----:B------:R-:W-:-:S13]  /*18e0*/  LOP3.LUT P0, RZ, R25, R0, RZ, 0xfc, !PT ;  /* 0x0000000019ff7212 */ /* 0x000fda000780fcff */
[----:B------:R-:W-:Y:S05]  /*18f0*/  @P0 BRA `(.L_x_34) ;  /* 0x00000000003c0947 */ /* 0x000fea0003800000 */
[----:B-1----:R-:W1:Y:S01]  /*1900*/  LDC.64 R12, c[0x0][0x3a8] ;  /* 0x0000ea00ff0c7b82 */ /* 0x002e620000000a00 */
[----:B------:R-:W2:Y:S01]  /*1910*/  LDG.E.64 R8, desc[UR36][R16.64] ;  /* 0x0000002410087981 */ /* 0x000ea2000c1e1b00 */
[----:B------:R-:W-:Y:S01]  /*1920*/  MOV R3, 0x0 ;  /* 0x0000000000037802 */ /* 0x000fe20000000f00 */
[----:B------:R-:W0:Y:S02]  /*1930*/  LDCU.64 UR4, c[0x4][0x8] ;  /* 0x01000100ff0477ac */ /* 0x000e240008000a00 */
[----:B-1----:R-:W3:Y:S03]  /*1940*/  LDG.E R0, desc[UR36][R12.64+0x8] ;  /* 0x000008240c007981 */ /* 0x002ee6000c1e1900 */
[----:B------:R1:W4:Y:S01]  /*1950*/  LDC.64 R10, c[0x4][R3] ;  /* 0x01000000030a7b82 */ /* 0x0003220000000a00 */
[----:B0-----:R-:W-:Y:S01]  /*1960*/  IMAD.U32 R4, RZ, RZ, UR4 ;  /* 0x00000004ff047e24 */ /* 0x001fe2000f8e00ff */
[----:B------:R1:W-:Y:S01]  /*1970*/  STL [R1], R18 ;  /* 0x0000001201007387 */ /* 0x0003e20000100800 */
[----:B------:R-:W-:-:S02]  /*1980*/  IMAD.U32 R5, RZ, RZ, UR5 ;  /* 0x00000005ff057e24 */ /* 0x000fc4000f8e00ff */
[----:B------:R-:W-:Y:S02]  /*1990*/  IMAD.MOV.U32 R6, RZ, RZ, R19 ;  /* 0x000000ffff067224 */ /* 0x000fe400078e0013 */
[----:B------:R-:W-:Y:S01]  /*19a0*/  IMAD.MOV.U32 R7, RZ, RZ, R2 ;  /* 0x000000ffff077224 */ /* 0x000fe200078e0002 */
[----:B--2---:R1:W-:Y:S04]  /*19b0*/  STL.64 [R1+0x8], R8 ;  /* 0x0000080801007387 */ /* 0x0043e80000100a00 */
[----:B---34-:R1:W-:Y:S02]  /*19c0*/  STL [R1+0x10], R0 ;  /* 0x0000100001007387 */ /* 0x0183e40000100800 */
[----:B------:R-:W-:-:S07]  /*19d0*/  LEPC R20, `(.L_x_34) ;  /* 0x000000001014794e */ /* 0x000fce0000000000 */
[----:B-1----:R-:W-:Y:S05]  /*19e0*/  CALL.ABS.NOINC R10 ;  /* 0x000000000a007343 */ /* 0x002fea0003c00000 */
.L_x_34:
[----:B------:R-:W-:Y:S05]  /*19f0*/  BSYNC.RECONVERGENT B6 ;  /* 0x0000000000067941 */ /* 0x000fea0003800200 */
.L_x_33:
[----:B0-----:R-:W-:-:S05]  /*1a00*/  CS2R.32 R4, SR_CgaSize ;  /* 0x0000000000047805 */ /* 0x001fca0000008a00 */
[----:B------:R-:W-:-:S06]  /*1a10*/  IMAD R4, R4, -0xa0, RZ ;  /* 0xffffff6004047824 */ /* 0x000fcc00078e02ff */
[----:B------:R-:W0:Y:S01]  /*1a20*/  LDC R4, c[0x0][R4+0x258] ;  /* 0x0000960004047b82 */ /* 0x000e220000000800 */
[----:B------:R-:W-:-:S05]  /*1a30*/  CS2R.32 R5, SR_CgaSize ;  /* 0x0000000000057805 */ /* 0x000fca0000008a00 */
[----:B------:R-:W-:-:S06]  /*1a40*/  IMAD R5, R5, -0xa0, RZ ;  /* 0xffffff6005057824 */ /* 0x000fcc00078e02ff */
[----:B------:R-:W2:Y:S01]  /*1a50*/  LDC R5, c[0x0][R5+0x254] ;  /* 0x0000950005057b82 */ /* 0x000ea20000000800 */
[----:B0-----:R-:W-:-:S04]  /*1a60*/  ISETP.NE.U32.AND P0, PT, R4, RZ, PT ;  /* 0x000000ff0400720c */ /* 0x001fc80003f05070 */
[----:B--2---:R-:W-:-:S13]  /*1a70*/  ISETP.NE.AND.EX P0, PT, R5, RZ, PT, P0 ;  /* 0x000000ff0500720c */ /* 0x004fda0003f05300 */
[----:B------:R-:W-:Y:S05]  /*1a80*/  @!P0 BRA `(.L_x_35) ;  /* 0x0000000000d08947 */ /* 0x000fea0003800000 */
[----:B------:R-:W0:Y:S01]  /*1a90*/  S2R R3, SR_TID.X ;  /* 0x0000000000037919 */ /* 0x000e220000002100 */
[----:B------:R-:W-:Y:S01]  /*1aa0*/  UMOV UR4, 0xffffffff ;  /* 0xffffffff00047882 */ /* 0x000fe20000000000 */
[----:B------:R-:W0:Y:S01]  /*1ab0*/  S2R R6, SR_TID.Y ;  /* 0x0000000000067919 */ /* 0x000e220000002200 */
[----:B------:R-:W2:Y:S01]  /*1ac0*/  S2R R0, SR_TID.Z ;  /* 0x0000000000007919 */ /* 0x000ea20000002300 */
[----:B0-----:R-:W-:-:S05]  /*1ad0*/  IMAD.IADD R3, R3, 0x1, R6 ;  /* 0x0000000103037824 */ /* 0x001fca00078e0206 */
[----:B--2---:R-:W-:Y:S01]  /*1ae0*/  LOP3.LUT P0, RZ, R3, R0, RZ, 0xfc, !PT ;  /* 0x0000000003ff7212 */ /* 0x004fe2000780fcff */
[----:B------:R-:W-:-:S12]  /*1af0*/  BRA.DIV UR4, `(.L_x_36) ;  /* 0x0000000204b87947 */ /* 0x000fd8000b800000 */
[----:B------:R-:W-:Y:S06]  /*1b00*/  BAR.SYNC.DEFER_BLOCKING 0x0 ;  /* 0x0000000000007b1d */ /* 0x000fec0000010000 */
.L_x_44:
[----:B------:R-:W-:Y:S04]  /*1b10*/  BSSY B0, `(.L_x_37) ;  /* 0x000001c000007945 */ /* 0x000fe80003800000 */
[----:B------:R-:W-:Y:S05]  /*1b20*/  @P0 BRA `(.L_x_38) ;  /* 0x0000000000680947 */ /* 0x000fea0003800000 */
[----:B------:R-:W0:Y:S01]  /*1b30*/  S2R R3, SR_LANEID ;  /* 0x0000000000037919 */ /* 0x000e220000000000 */
[----:B------:R-:W-:Y:S02]  /*1b40*/  VOTEU.ANY UR4, UPT, PT ;  /* 0x0000000000047886 */ /* 0x000fe400038e0100 */
[----:B------:R-:W0:Y:S08]  /*1b50*/  FLO.U32 R6, UR4 ;  /* 0x0000000400067d00 */ /* 0x000e3000080e0000 */
[----:B------:R-:W2:Y:S01]  /*1b60*/  POPC R0, UR4 ;  /* 0x0000000400007d09 */ /* 0x000ea20008000000 */
[----:B0-----:R-:W-:Y:S01]  /*1b70*/  ISETP.EQ.U32.AND P0, PT, R6, R3, PT ;  /* 0x000000030600720c */ /* 0x001fe20003f02070 */
[----:B--2---:R-:W-:-:S12]  /*1b80*/  IMAD R3, R0, UR38, RZ ;  /* 0x0000002600037c24 */ /* 0x004fd8000f8e02ff */
[----:B------:R-:W-:Y:S01]  /*1b90*/  @!PT LDS RZ, [RZ] ;  /* 0x00000000fffff984 */ /* 0x000fe20000000800 */
[----:B------:R-:W-:Y:S01]  /*1ba0*/  @!PT LDS RZ, [RZ] ;  /* 0x00000000fffff984 */ /* 0x000fe20000000800 */
[----:B------:R-:W-:Y:S01]  /*1bb0*/  @!PT LDS RZ, [RZ] ;  /* 0x00000000fffff984 */ /* 0x000fe20000000800 */
[----:B------:R-:W-:Y:S01]  /*1bc0*/  @!PT LDS RZ, [RZ] ;  /* 0x00000000fffff984 */ /* 0x000fe20000000800 */
[----:B------:R-:W-:-:S00]  /*1bd0*/  @P0 MEMBAR.ALL.CTA ;  /* 0x0000000000000992 */ /* 0x000fc00000008000 */
[----:B------:R-:W-:Y:S06]  /*1be0*/  @P0 MEMBAR.ALL.GPU ;  /* 0x0000000000000992 */ /* 0x000fec000000a000 */
[----:B------:R-:W-:-:S00]  /*1bf0*/  @P0 ERRBAR ;  /* 0x00000000000009ab */ /* 0x000fc00000000000 */
[----:B------:R-:W-:Y:S06]  /*1c00*/  @P0 CGAERRBAR ;  /* 0x00000000000005ab */ /* 0x000fec0000000000 */
[----:B------:R-:W2:Y:S01]  /*1c10*/  @P0 ATOM.E.ADD.STRONG.GPU PT, R3, desc[UR36][R4.64+0x4], R3 ;  /* 0x800004030403098a */ /* 0x000ea200081ef124 */
[----:B------:R-:W0:Y:S02]  /*1c20*/  S2R R7, SR_LTMASK ;  /* 0x0000000000077919 */ /* 0x000e240000003900 */
[----:B0-----:R-:W-:-:S06]  /*1c30*/  LOP3.LUT R7, R7, UR4, RZ, 0xc0, !PT ;  /* 0x0000000407077c12 */ /* 0x001fcc000f8ec0ff */
[----:B------:R-:W0:Y:S01]  /*1c40*/  POPC R7, R7 ;  /* 0x0000000700077309 */ /* 0x000e220000000000 */
[----:B--2---:R-:W0:Y:S02]  /*1c50*/  SHFL.IDX PT, R0, R3, R6, 0x1f ;  /* 0x00001f0603007589 */ /* 0x004e2400000e0000 */
[----:B0-----:R-:W-:-:S07]  /*1c60*/  IMAD R0, R7, UR38, R0 ;  /* 0x0000002607007c24 */ /* 0x001fce000f8e0200 */
.L_x_39:
[----:B------:R-:W2:Y:S04]  /*1c70*/  LD.E.STRONG.GPU R3, desc[UR36][R4.64+0x4] ;  /* 0x0000042404037980 */ /* 0x000ea8000c10f900 */
[----:B--2---:R-:W-:Y:S01]  /*1c80*/  CCTL.IVALL ;  /* 0x00000000ff00798f */ /* 0x004fe20002000000 */
[----:B------:R-:W-:Y:S05]  /*1c90*/  YIELD ;  /* 0x0000000000007946 */ /* 0x000fea0003800000 */
[----:B------:R-:W-:-:S04]  /*1ca0*/  LOP3.LUT R3, R3, R0, RZ, 0x3c, !PT ;  /* 0x0000000003037212 */ /* 0x000fc800078e3cff */
[----:B------:R-:W-:-:S13]  /*1cb0*/  ISETP.GT.AND P0, PT, R3, -0x1, PT ;  /* 0xffffffff0300780c */ /* 0x000fda0003f04270 */
[----:B------:R-:W-:Y:S05]  /*1cc0*/  @P0 BRA `(.L_x_39) ;  /* 0xfffffffc00e80947 */ /* 0x000fea000383ffff */
.L_x_38:
[----:B------:R-:W-:Y:S05]  /*1cd0*/  BSYNC B0 ;  /* 0x0000000000007941 */ /* 0x000fea0003800000 */
.L_x_37:
[----:B------:R-:W-:-:S03]  /*1ce0*/  UMOV UR4, 0xffffffff ;  /* 0xffffffff00047882 */ /* 0x000fc60000000000 */
[----:B------:R-:W-:Y:S05]  /*1cf0*/  BRA.DIV UR4, `(.L_x_40) ;  /* 0x0000000204687947 */ /* 0x000fea000b800000 */
[----:B------:R-:W-:Y:S06]  /*1d00*/  BAR.SYNC.DEFER_BLOCKING 0x0 ;  /* 0x0000000000007b1d */ /* 0x000fec0000010000 */
.L_x_47:
[----:B------:R-:W0:Y:S02]  /*1d10*/  LDC.64 R4, c[0x0][0x3c0] ;  /* 0x0000f000ff047b82 */ /* 0x000e240000000a00 */
[----:B0-----:R-:W2:Y:S02]  /*1d20*/  LDG.E R5, desc[UR36][R4.64] ;  /* 0x0000002404057981 */ /* 0x001ea4000c1e1900 */
[----:B--2---:R-:W-:Y:S01]  /*1d30*/  ISETP.NE.AND P0, PT, R5, R18, PT ;  /* 0x000000120500720c */ /* 0x004fe20003f05270 */
[----:B------:R-:W-:-:S12]  /*1d40*/  VIADD R18, R18, 0x1 ;  /* 0x0000000112127836 */ /* 0x000fd80000000000 */
[----:B------:R-:W-:Y:S05]  /*1d50*/  @!P0 BRA `(.L_x_41) ;  /* 0xffffffe400a08947 */ /* 0x000fea000383ffff */
[----:B------:R-:W-:Y:S05]  /*1d60*/  BSYNC B7 ;  /* 0x0000000000077941 */ /* 0x000fea0003800000 */
.L_x_0:
[----:B------:R-:W-:-:S13]  /*1d70*/  ISETP.NE.AND P0, PT, R25, RZ, PT ;  /* 0x000000ff1900720c */ /* 0x000fda0003f05270 */
[----:B------:R-:W-:Y:S05]  /*1d80*/  @P0 EXIT ;  /* 0x000000000000094d */ /* 0x000fea0003800000 */
[----:B------:R-:W2:Y:S01]  /*1d90*/  LDG.E.64 R16, desc[UR36][R16.64] ;  /* 0x0000002410107981 */ /* 0x000ea2000c1e1b00 */
[----:B------:R-:W2:Y:S03]  /*1da0*/  LDC.64 R2, c[0x0][0x3b8] ;  /* 0x0000ee00ff027b82 */ /* 0x000ea60000000a00 */
[----:B--2---:R-:W-:Y:S01]  /*1db0*/  STG.E.64 desc[UR36][R2.64], R16 ;  /* 0x0000001002007986 */ /* 0x004fe2000c101b24 */
[----:B------:R-:W-:Y:S05]  /*1dc0*/  EXIT ;  /* 0x000000000000794d */ /* 0x000fea0003800000 */
.L_x_35:
[----:B------:R-:W-:Y:S05]  /*1dd0*/  BPT.TRAP 0x1 ;  /* 0x000000040000795c */ /* 0x000fea0000300000 */
.L_x_36:
[----:B------:R-:W-:Y:S01]  /*1de0*/  BSSY B0, `(.L_x_42) ;  /* 0x000000a000007945 */ /* 0x000fe20003800000 */
[----:B-1----:R-:W-:Y:S02]  /*1df0*/  IMAD.MOV.U32 R14, RZ, RZ, 0x0 ;  /* 0x00000000ff0e7424 */ /* 0x002fe400078e00ff */
[----:B------:R-:W-:Y:S02]  /*1e00*/  IMAD.MOV.U32 R13, RZ, RZ, 0x0 ;  /* 0x00000000ff0d7424 */ /* 0x000fe400078e00ff */
[----:B------:R-:W-:-:S07]  /*1e10*/  IMAD.MOV.U32 R15, RZ, RZ, -0x1 ;  /* 0xffffffffff0f7424 */ /* 0x000fce00078e00ff */
[----:B------:R-:W-:Y:S05]  /*1e20*/  WARPSYNC.COLLECTIVE.ALL `(.L_x_43) ;  /* 0x0000000000147948 */ /* 0x000fea0003c00000 */
[----:B------:R-:W-:-:S04]  /*1e30*/  SHF.L.U32 R13, R13, 0x10, RZ ;  /* 0x000000100d0d7819 */ /* 0x000fc800000006ff */
[----:B------:R-:W-:-:S05]  /*1e40*/  LOP3.LUT R13, R13, 0xf, R14, 0xf8, !PT ;  /* 0x0000000f0d0d7812 */ /* 0x000fca00078ef80e */
[----:B------:R0:W-:Y:S02]  /*1e50*/  BAR.SYNC.DEFER_BLOCKING R13, R13 ;  /* 0x0000000d0000731d */ /* 0x0001e40000010000 */
[----:B0-----:R-:W-:-:S04]  /*1e60*/  SHF.R.U32 R13, R13, 0x10, RZ ;  /* 0x000000100d0d7819 */ /* 0x001fc800000016ff */
[----:B------:R-:W-:Y:S05]  /*1e70*/  ENDCOLLECTIVE ;  /* 0x000000000000791b */ /* 0x000fea0003800000 */
.L_x_43:
[----:B------:R-:W-:Y:S05]  /*1e80*/  BSYNC B0 ;  /* 0x0000000000007941 */ /* 0x000fea0003800000 */
.L_x_42:
[----:B------:R-:W-:Y:S05]  /*1e90*/  BRA `(.L_x_44) ;  /* 0xfffffffc001c7947 */ /* 0x000fea000383ffff */
.L_x_40:
        /* <DEDUP_REMOVED lines=10> */
.L_x_46:
[----:B------:R-:W-:Y:S05]  /*1f40*/  BSYNC B0 ;  /* 0x0000000000007941 */ /* 0x000fea0003800000 */
.L_x_45:
[----:B------:R-:W-:Y:S05]  /*1f50*/  BRA `(.L_x_47) ;  /* 0xfffffffc006c7947 */ /* 0x000fea000383ffff */
.L_x_48:
[----:B------:R-:W-:-:S00]  /*1f60*/  BRA `(.L_x_48) ;  /* 0xfffffffc00fc7947 */ /* 0x000fc0000383ffff */
[----:B------:R-:W-:-:S00]  /*1f70*/  NOP ;  /* 0x0000000000007918 */ /* 0x000fc00000000000 */
        /* <DEDUP_REMOVED lines=8> */
.L_x_61:


//--------------------- .text._Z9call_initIxEv18PreflowPushRelabelIT_Ei --------------------------
	.section	.text._Z9call_initIxEv18PreflowPushRelabelIT_Ei,"ax",@progbits
	.align	128
        .global         _Z9call_initIxEv18PreflowPushRelabelIT_Ei
        .type           _Z9call_initIxEv18PreflowPushRelabelIT_Ei,@function
        .size           _Z9call_initIxEv18PreflowPushRelabelIT_Ei,(.L_x_62 - _Z9call_initIxEv18PreflowPushRelabelIT_Ei)
        .other          _Z9call_initIxEv18PreflowPushRelabelIT_Ei,@"STO_CUDA_ENTRY STV_DEFAULT"
_Z9call_initIxEv18PreflowPushRelabelIT_Ei:
.text._Z9call_initIxEv18PreflowPushRelabelIT_Ei:
[----:B------:R-:W-:Y:S08]  /*0000*/  LDC R1, c[0x0][0x37c] ;  /* 0x0000df00ff017b82 */ /* 0x000ff00000000800 */
[----:B------:R-:W0:Y:S01]  /*0010*/  LDC R7, c[0x0][0x3b0] ;  /* 0x0000ec00ff077b82 */ /* 0x000e220000000800 */
[----:B------:R-:W1:Y:S07]  /*0020*/  LDCU.64 UR6, c[0x0][0x358] ;  /* 0x00006b00ff0677ac */ /* 0x000e6e0008000a00 */
[----:B------:R-:W0:Y:S08]  /*0030*/  LDC.64 R4, c[0x0][0x3a8] ;  /* 0x0000ea00ff047b82 */ /* 0x000e300000000a00 */
[----:B------:R-:W2:Y:S08]  /*0040*/  LDC.64 R2, c[0x0][0x3a0] ;  /* 0x0000e800ff027b82 */ /* 0x000eb00000000a00 */
[----:B------:R-:W1:Y:S01]  /*0050*/  LDC R9, c[0x0][0x380] ;  /* 0x0000e000ff097b82 */ /* 0x000e620000000800 */
[----:B0-----:R-:W-:-:S04]  /*0060*/  IMAD.WIDE R4, R7, 0x4, R4 ;  /* 0x0000000407047825 */ /* 0x001fc800078e0204 */
[----:B--2---:R-:W-:Y:S01]  /*0070*/  IMAD.WIDE R2, R7, 0x4, R2 ;  /* 0x0000000407027825 */ /* 0x004fe200078e0202 */
[----:B-1----:R0:W-:Y:S04]  /*0080*/  STG.E desc[UR6][R4.64], R9 ;  /* 0x0000000904007986 */ /* 0x0021e8000c101906 */
[----:B------:R-:W2:Y:S02]  /*0090*/  LDG.E R0, desc[UR6][R2.64] ;  /* 0x0000000602007981 */ /* 0x000ea4000c1e1900 */
[----:B--2---:R-:W-:-:S13]  /*00a0*/  ISETP.GE.AND P0, PT, R0, 0x1, PT ;  /* 0x000000010000780c */ /* 0x004fda0003f06270 */
[----:B0-----:R-:W-:Y:S05]  /*00b0*/  @!P0 EXIT ;  /* 0x000000000000894d */ /* 0x001fea0003800000 */
[----:B------:R-:W0:Y:S01]  /*00c0*/  LDC.64 R8, c[0x0][0x390] ;  /* 0x0000e400ff087b82 */ /* 0x000e220000000a00 */
[----:B------:R-:W-:Y:S01]  /*00d0*/  MOV R17, R0 ;  /* 0x0000000000117202 */ /* 0x000fe20000000f00 */
[----:B------:R-:W-:Y:S02]  /*00e0*/  IMAD.MOV.U32 R0, RZ, RZ, RZ ;  /* 0x000000ffff007224 */ /* 0x000fe400078e00ff */
[----:B0-----:R-:W-:-:S07]  /*00f0*/  IMAD.WIDE R8, R7, 0x8, R8 ;  /* 0x0000000807087825 */ /* 0x001fce00078e0208 */
.L_x_59:
[----:B------:R-:W2:Y:S02]  /*0100*/  LDG.E.64 R12, desc[UR6][R8.64] ;  /* 0x00000006080c7981 */ /* 0x000ea4000c1e1b00 */
[----:B--2---:R-:W-:-:S05]  /*0110*/  IMAD.WIDE.U32 R12, R0, 0x20, R12 ;  /* 0x00000020000c7825 */ /* 0x004fca00078e000c */
[----:B0-----:R-:W2:Y:S01]  /*0120*/  LD.E.64 R10, desc[UR6][R12.64+0x10] ;  /* 0x000010060c0a7980 */ /* 0x001ea2000c101b00 */
[----:B------:R-:W-:Y:S01]  /*0130*/  BSSY.RECONVERGENT B0, `(.L_x_49) ;  /* 0x0000053000007945 */ /* 0x000fe20003800200 */
[----:B--2---:R-:W-:-:S04]  /*0140*/  ISETP.NE.U32.AND P0, PT, R10, RZ, PT ;  /* 0x000000ff0a00720c */ /* 0x004fc80003f05070 */
[----:B------:R-:W-:-:S13]  /*0150*/  ISETP.NE.AND.EX P0, PT, R11, RZ, PT, P0 ;  /* 0x000000ff0b00720c */ /* 0x000fda0003f05300 */
[----:B------:R-:W-:Y:S05]  /*0160*/  @!P0 BRA `(.L_x_50) ;  /* 0x00000004003c8947 */ /* 0x000fea0003800000 */
[----:B------:R-:W0:Y:S01]  /*0170*/  S2R R21, SR_LANEID ;  /* 0x0000000000157919 */ /* 0x000e220000000000 */
[----:B------:R-:W-:Y:S01]  /*0180*/  VOTEU.ANY UR4, UPT, PT ;  /* 0x0000000000047886 */ /* 0x000fe200038e0100 */
[----:B------:R-:W-:Y:S01]  /*0190*/  BSSY.RECONVERGENT B1, `(.L_x_51) ;  /* 0x0000019000017945 */ /* 0x000fe20003800200 */
[----:B------:R-:W-:Y:S02]  /*01a0*/  UFLO.U32 UR5, UR4 ;  /* 0x00000004000572bd */ /* 0x000fe400080e0000 */
[----:B------:R-:W1:Y:S04]  /*01b0*/  POPC R15, UR4 ;  /* 0x00000004000f7d09 */ /* 0x000e680008000000 */
[----:B0-----:R-:W-:-:S13]  /*01c0*/  ISETP.EQ.U32.AND P0, PT, R21, UR5, PT ;  /* 0x0000000515007c0c */ /* 0x001fda000bf02070 */
[----:B-1----:R-:W-:Y:S05]  /*01d0*/  @!P0 BRA `(.L_x_52) ;  /* 0x0000000000508947 */ /* 0x002fea0003800000 */
[-C--:B------:R-:W-:Y:S02]  /*01e0*/  IMAD R17, R11, R15.reuse, RZ ;  /* 0x0000000f0b117224 */ /* 0x080fe400078e02ff */
[----:B------:R-:W-:-:S04]  /*01f0*/  IMAD.WIDE.U32 R14, R10, R15, RZ ;  /* 0x0000000f0a0e7225 */ /* 0x000fc800078e00ff */
[----:B------:R-:W-:Y:S01]  /*0200*/  IMAD.MOV.U32 R16, RZ, RZ, R14 ;  /* 0x000000ffff107224 */ /* 0x000fe200078e000e */
[----:B------:R-:W-:-:S05]  /*0210*/  IADD3 R17, PT, PT, R15, R17, RZ ;  /* 0x000000110f117210 */ /* 0x000fca0007ffe0ff */
[----:B------:R0:W-:Y:S02]  /*0220*/  ATOM.E.ADD.64.STRONG.GPU P0, RZ, desc[UR6][R12.64+0x18], R16 ;  /* 0x800018100cff798a */ /* 0x0001e4000810f506 */
[----:B0-----:R-:W-:Y:S05]  /*0230*/  @P0 BRA `(.L_x_52) ;  /* 0x0000000000380947 */ /* 0x001fea0003800000 */
[----:B------:R-:W0:Y:S02]  /*0240*/  QSPC.E.S P0, RZ, [R12+0x18] ;  /* 0x000018000cff73aa */ /* 0x000e240000000500 */
[----:B0-----:R-:W-:Y:S05]  /*0250*/  @!P0 BRA `(.L_x_53) ;  /* 0x0000000000208947 */ /* 0x001fea0003800000 */
[----:B------:R-:W-:-:S04]  /*0260*/  MOV R4, R12 ;  /* 0x0000000c00047202 */ /* 0x000fc80000000f00 */
[----:B------:R-:W-:-:S07]  /*0270*/  MOV R19, R4 ;  /* 0x0000000400137202 */ /* 0x000fce0000000f00 */
.L_x_54:
[----:B------:R-:W0:Y:S02]  /*0280*/  LDS.64 R4, [R19+0x18] ;  /* 0x0000180013047984 */ /* 0x000e240000000a00 */
[----:B0-----:R-:W-:-:S05]  /*0290*/  IADD3 R6, P0, PT, R4, R14, RZ ;  /* 0x0000000e04067210 */ /* 0x001fca0007f1e0ff */
[----:B------:R-:W-:-:S07]  /*02a0*/  IMAD.X R7, R5, 0x1, R17, P0 ;  /* 0x0000000105077824 */ /* 0x000fce00000e0611 */
[----:B------:R-:W0:Y:S02]  /*02b0*/  ATOMS.CAST.SPIN.64 P0, [R19+0x18], R4, R6 ;  /* 0x000018041300758d */ /* 0x000e240001800406 */
[----:B0-----:R-:W-:Y:S05]  /*02c0*/  @!P0 BRA `(.L_x_54) ;  /* 0xfffffffc00ec8947 */ /* 0x001fea000383ffff */
[----:B------:R-:W-:Y:S05]  /*02d0*/  BRA `(.L_x_52) ;  /* 0x0000000000107947 */ /* 0x000fea0003800000 */
.L_x_53:
[----:B------:R-:W2:Y:S02]  /*02e0*/  LD.E.64 R4, desc[UR6][R12.64+0x18] ;  /* 0x000018060c047980 */ /* 0x000ea4000c101b00 */
[----:B--2---:R-:W-:-:S04]  /*02f0*/  IADD3 R14, P0, PT, R4, R14, RZ ;  /* 0x0000000e040e7210 */ /* 0x004fc80007f1e0ff */
[----:B------:R-:W-:-:S05]  /*0300*/  IADD3.X R15, PT, PT, R5, R17, RZ, P0, !PT ;  /* 0x00000011050f7210 */ /* 0x000fca00007fe4ff */
[----:B------:R0:W-:Y:S04]  /*0310*/  ST.E.64 desc[UR6][R12.64+0x18], R14 ;  /* 0x0000180e0c007985 */ /* 0x0001e8000c101b06 */
.L_x_52:
[----:B------:R-:W-:Y:S05]  /*0320*/  BSYNC.RECONVERGENT B1 ;  /* 0x0000000000017941 */ /* 0x000fea0003800200 */
.L_x_51:
[----:B0-----:R-:W2:Y:S01]  /*0330*/  LD.E.64 R14, desc[UR6][R12.64] ;  /* 0x000000060c0e7980 */ /* 0x001ea2000c101b00 */
[----:B------:R-:W2:Y:S03]  /*0340*/  LDC.64 R6, c[0x0][0x390] ;  /* 0x0000e400ff067b82 */ /* 0x000ea60000000a00 */
[----:B------:R-:W3:Y:S01]  /*0350*/  LD.E R17, desc[UR6][R12.64+0x8] ;  /* 0x000008060c117980 */ /* 0x000ee2000c101900 */
[----:B------:R-:W-:Y:S02]  /*0360*/  VOTEU.ANY UR4, UPT, PT ;  /* 0x0000000000047886 */ /* 0x000fe400038e0100 */
[----:B------:R-:W-:Y:S01]  /*0370*/  UFLO.U32 UR5, UR4 ;  /* 0x00000004000572bd */ /* 0x000fe200080e0000 */
[----:B--2---:R-:W-:-:S05]  /*0380*/  IMAD.WIDE R6, R15, 0x8, R6 ;  /* 0x000000080f067825 */ /* 0x004fca00078e0206 */
[----:B------:R-:W3:Y:S01]  /*0390*/  LDG.E.64 R4, desc[UR6][R6.64] ;  /* 0x0000000606047981 */ /* 0x000ee2000c1e1b00 */
[----:B------:R-:W-:Y:S02]  /*03a0*/  ISETP.EQ.U32.AND P0, PT, R21, UR5, PT ;  /* 0x0000000515007c0c */ /* 0x000fe4000bf02070 */
[----:B------:R-:W-:Y:S01]  /*03b0*/  IADD3 R15, P1, PT, RZ, -R10, RZ ;  /* 0x8000000aff0f7210 */ /* 0x000fe20007f3e0ff */
[----:B------:R-:W0:Y:S01]  /*03c0*/  POPC R18, UR4 ;  /* 0x0000000400127d09 */ /* 0x000e220008000000 */
[----:B------:R-:W-:Y:S03]  /*03d0*/  BSSY.RECONVERGENT B1, `(.L_x_55) ;  /* 0x0000017000017945 */ /* 0x000fe60003800200 */
[----:B------:R-:W-:Y:S02]  /*03e0*/  IMAD.X R20, RZ, RZ, ~R11, P1 ;  /* 0x000000ffff147224 */ /* 0x000fe400008e0e0b */
[----:B---3--:R-:W-:-:S04]  /*03f0*/  IMAD.WIDE R4, R17, 0x20, R4 ;  /* 0x0000002011047825 */ /* 0x008fc800078e0204 */
[----:B0-----:R-:W-:Y:S05]  /*0400*/  @!P0 BRA `(.L_x_56) ;  /* 0x00000000004c8947 */ /* 0x001fea0003800000 */
        /* <DEDUP_REMOVED lines=8> */
[----:B------:R-:W-:-:S07]  /*0490*/  MOV R23, R4 ;  /* 0x0000000400177202 */ /* 0x000fce0000000f00 */
.L_x_58:
[----:B------:R-:W0:Y:S02]  /*04a0*/  LDS.64 R4, [R23+0x18] ;  /* 0x0000180017047984 */ /* 0x000e240000000a00 */
[----:B0-----:R-:W-:-:S04]  /*04b0*/  IADD3 R6, P0, PT, R4, R18, RZ ;  /* 0x0000001204067210 */ /* 0x001fc80007f1e0ff */
[----:B------:R-:W-:-:S08]  /*04c0*/  IADD3.X R7, PT, PT, R5, R17, RZ, P0, !PT ;  /* 0x0000001105077210 */ /* 0x000fd000007fe4ff */
[----:B------:R-:W0:Y:S02]  /*04d0*/  ATOMS.CAST.SPIN.64 P0, [R23+0x18], R4, R6 ;  /* 0x000018041700758d */ /* 0x000e240001800406 */
[----:B0-----:R-:W-:Y:S05]  /*04e0*/  @!P0 BRA `(.L_x_58) ;  /* 0xfffffffc00ec8947 */ /* 0x001fea000383ffff */
[----:B------:R-:W-:Y:S05]  /*04f0*/  BRA `(.L_x_56) ;  /* 0x0000000000107947 */ /* 0x000fea0003800000 */
.L_x_57:
[----:B------:R-:W2:Y:S02]  /*0500*/  LD.E.64 R6, desc[UR6][R4.64+0x18] ;  /* 0x0000180604067980 */ /* 0x000ea4000c101b00 */
[----:B--2---:R-:W-:-:S04]  /*0510*/  IADD3 R18, P0, PT, R6, R18, RZ ;  /* 0x0000001206127210 */ /* 0x004fc80007f1e0ff */
[----:B------:R-:W-:-:S05]  /*0520*/  IADD3.X R19, PT, PT, R7, R17, RZ, P0, !PT ;  /* 0x0000001107137210 */ /* 0x000fca00007fe4ff */
[----:B------:R0:W-:Y:S04]  /*0530*/  ST.E.64 desc[UR6][R4.64+0x18], R18 ;  /* 0x0000181204007985 */ /* 0x0001e8000c101b06 */
.L_x_56:
[----:B------:R-:W-:Y:S05]  /*0540*/  BSYNC.RECONVERGENT B1 ;  /* 0x0000000000017941 */ /* 0x000fea0003800200 */
.L_x_55:
[----:B0-----:R-:W0:Y:S01]  /*0550*/  LDC.64 R4, c[0x0][0x398] ;  /* 0x0000e600ff047b82 */ /* 0x001e220000000a00 */
[----:B------:R-:W-:Y:S02]  /*0560*/  VOTEU.ANY UR4, UPT, PT ;  /* 0x0000000000047886 */ /* 0x000fe400038e0100 */
[----:B------:R-:W-:Y:S02]  /*0570*/  UFLO.U32 UR5, UR4 ;  /* 0x00000004000572bd */ /* 0x000fe400080e0000 */
[----:B------:R-:W-:-:S04]  /*0580*/  UPOPC UR4, UR4 ;  /* 0x00000004000472bf */ /* 0x000fc80008000000 */
[----:B------:R-:W-:Y:S02]  /*0590*/  ISETP.EQ.U32.AND P0, PT, R21, UR5, PT ;  /* 0x0000000515007c0c */ /* 0x000fe4000bf02070 */
[----:B------:R-:W-:Y:S02]  /*05a0*/  IMAD R17, R20, UR4, RZ ;  /* 0x0000000414117c24 */ /* 0x000fe4000f8e02ff */
[----:B------:R-:W-:-:S04]  /*05b0*/  IMAD.WIDE.U32 R6, R15, UR4, RZ ;  /* 0x000000040f067c25 */ /* 0x000fc8000f8e00ff */
[----:B------:R-:W-:Y:S02]  /*05c0*/  IMAD.IADD R7, R7, 0x1, R17 ;  /* 0x0000000107077824 */ /* 0x000fe400078e0211 */
[----:B0-----:R-:W-:-:S05]  /*05d0*/  IMAD.WIDE R14, R14, 0x8, R4 ;  /* 0x000000080e0e7825 */ /* 0x001fca00078e0204 */
[----:B------:R0:W-:Y:S04]  /*05e0*/  @P0 REDG.E.ADD.64.STRONG.GPU desc[UR6][R14.64], R6 ;  /* 0x000000060e00098e */ /* 0x0001e8000c12e506 */
[----:B------:R-:W2:Y:S01]  /*05f0*/  LD.E R13, desc[UR6][R12.64+0x4] ;  /* 0x000004060c0d7980 */ /* 0x000ea2000c101900 */
[----:B------:R-:W-:Y:S02]  /*0600*/  IMAD R17, R11, UR4, RZ ;  /* 0x000000040b117c24 */ /* 0x000fe4000f8e02ff */
[----:B------:R-:W-:-:S05]  /*0610*/  IMAD.WIDE.U32 R10, R10, UR4, RZ ;  /* 0x000000040a0a7c25 */ /* 0x000fca000f8e00ff */
[----:B------:R-:W-:Y:S01]  /*0620*/  IADD3 R11, PT, PT, R11, R17, RZ ;  /* 0x000000110b0b7210 */ /* 0x000fe20007ffe0ff */
[----:B--2---:R-:W-:-:S05]  /*0630*/  IMAD.WIDE R4, R13, 0x8, R4 ;  /* 0x000000080d047825 */ /* 0x004fca00078e0204 */
[----:B------:R0:W-:Y:S04]  /*0640*/  @P0 REDG.E.ADD.64.STRONG.GPU desc[UR6][R4.64], R10 ;  /* 0x0000000a0400098e */ /* 0x0001e8000c12e506 */
[----:B------:R0:W5:Y:S02]  /*0650*/  LDG.E R17, desc[UR6][R2.64] ;  /* 0x0000000602117981 */ /* 0x000164000c1e1900 */
.L_x_50:
[----:B------:R-:W-:Y:S05]  /*0660*/  BSYNC.RECONVERGENT B0 ;  /* 0x0000000000007941 */ /* 0x000fea0003800200 */
.L_x_49:
[----:B------:R-:W-:-:S04]  /*0670*/  IADD3 R0, PT, PT, R0, 0x1, RZ ;  /* 0x0000000100007810 */ /* 0x000fc80007ffe0ff */
[----:B-----5:R-:W-:-:S13]  /*0680*/  ISETP.GE.AND P0, PT, R0, R17, PT ;  /* 0x000000110000720c */ /* 0x020fda0003f06270 */
[----:B------:R-:W-:Y:S05]  /*0690*/  @!P0 BRA `(.L_x_59) ;  /* 0xfffffff800988947 */ /* 0x000fea000383ffff */
[----:B------:R-:W-:Y:S05]  /*06a0*/  EXIT ;  /* 0x000000000000794d */ /* 0x000fea0003800000 */
.L_x_60:
        /* <DEDUP_REMOVED lines=13> */
.L_x_62:


//--------------------- .nv.global.init           --------------------------
	.section	.nv.global.init,"aw",@progbits
.nv.global.init:
	.type		$str,@object
	.size		$str,(.L_0 - $str)
$str:
        /*0000*/ 	.byte	0x64, 0x6f, 0x6e, 0x65, 0x20, 0x25, 0x64, 0x20, 0x25, 0x6c, 0x64, 0x20, 0x25, 0x64, 0x0a, 0x00
.L_0:


//--------------------- .nv.shared.reserved.0     --------------------------
	.section	.nv.shared.reserved.0,"aw",@nobits
	.weak		__nv_reservedSMEM_offset_0_alias
	.size		__nv_reservedSMEM_offset_0_alias, 0, 64
	.other		__nv_reservedSMEM_offset_0_alias,@"STO_CUDA_RESERVED_SHARED STV_DEFAULT"
__nv_reservedSMEM_offset_0_alias:
	.zero		0
	.zero		64


//--------------------- .nv.constant0._Z10call_solveIxEv18PreflowPushRelabelIT_EiiPS1_Pi --------------------------
	.section	.nv.constant0._Z10call_solveIxEv18PreflowPushRelabelIT_EiiPS1_Pi,"a",@progbits
	.sectionflags	@""
	.align	4
.nv.constant0._Z10call_solveIxEv18PreflowPushRelabelIT_EiiPS1_Pi:
	.zero		968


//--------------------- .nv.constant0._Z9call_initIxEv18PreflowPushRelabelIT_Ei --------------------------
	.section	.nv.constant0._Z9call_initIxEv18PreflowPushRelabelIT_Ei,"a",@progbits
	.sectionflags	@""
	.align	4
.nv.constant0._Z9call_initIxEv18PreflowPushRelabelIT_Ei:
	.zero		948


//--------------------- SYMBOLS --------------------------

	.type		.nv.reservedSmem.offset0,@object
	.size		.nv.reservedSmem.offset0,0x4
	.type		vprintf,@function
